// auto-generated by cutlass_sweep.gemm — config: {"arch": "sm_90", "cluster_m": 1, "cluster_n": 1, "dtype": "int8", "stages": 3, "tile_k": 64, "tile_m": 256, "tile_n": 128}
#include "cutlass/cutlass.h"
#include "cutlass/gemm/collective/collective_builder.hpp"
#include "cutlass/gemm/device/gemm_universal_adapter.h"
#include "cutlass/gemm/kernel/gemm_universal.hpp"
#include "cutlass/epilogue/collective/collective_builder.hpp"

using ElemA = int8_t;
using ElemB = int8_t;
using ElemCD = int8_t;
using Acc  = int32_t;
using TileShape    = cute::Shape<cute::_256, cute::_128, cute::_64>;
using ClusterShape = cute::Shape<cute::_1, cute::_1, cute::_1>;

using CollectiveEpilogue = typename cutlass::epilogue::collective::CollectiveBuilder<
    cutlass::arch::Sm90, cutlass::arch::OpClassTensorOp,
    TileShape, ClusterShape,
    cutlass::epilogue::collective::EpilogueTileAuto,
    Acc, Acc,
    ElemCD, cutlass::layout::RowMajor, 128 / cutlass::sizeof_bits<ElemCD>::value,
    ElemCD, cutlass::layout::RowMajor, 128 / cutlass::sizeof_bits<ElemCD>::value,
    cutlass::epilogue::collective::EpilogueScheduleAuto
  >::CollectiveOp;

using CollectiveMainloop = typename cutlass::gemm::collective::CollectiveBuilder<
    cutlass::arch::Sm90, cutlass::arch::OpClassTensorOp,
    ElemA, cutlass::layout::RowMajor, 128 / cutlass::sizeof_bits<ElemA>::value,
    ElemB, cutlass::layout::ColumnMajor, 128 / cutlass::sizeof_bits<ElemB>::value,
    Acc,
    TileShape, ClusterShape,
    cutlass::gemm::collective::StageCount<3>,
    cutlass::gemm::collective::KernelScheduleAuto
  >::CollectiveOp;

using GemmKernel = cutlass::gemm::kernel::GemmUniversal<
    cute::Shape<int,int,int,int>,
    CollectiveMainloop,
    CollectiveEpilogue
>;
using Gemm = cutlass::gemm::device::GemmUniversalAdapter<GemmKernel>;

// Force the device kernel symbol into the cubin without needing a host main.
auto* _anchor = &cutlass::device_kernel<GemmKernel>;


// ===== COMPILED SASS (sm_90a) =====

	.target	sm_90a

	.elftype	@"ET_EXEC"


//--------------------- .note.nv.tkinfo           --------------------------
	.section	.note.nv.tkinfo,"",@"SHT_NOTE"
	.sectionflags	@"SHF_NOTE_NV_TKINFO"
	.tkinfo
        /*0018*/ 	.word	0x00000002
        /*0030*/ 	.string	""
        /*0030*/ 	.string	"ptxas"
        /*0030*/ 	.string	"Cuda compilation tools, release 13.0, V13.0.88"
        /*0030*/ 	.string	"Build cuda_13.0.r13.0/compiler.36424714_0"
        /*0030*/ 	.string	"-arch sm_90a -m 64 "



//--------------------- .note.nv.cuinfo           --------------------------
	.section	.note.nv.cuinfo,"",@"SHT_NOTE"
	.sectionflags	@"SHF_NOTE_NV_CUINFO"
        /*0018*/ 	.short	0x0002
        /*001a*/ 	.short	0x005a
        /*001c*/ 	.short	0x0082
	.zero		2


//--------------------- .nv.info                  --------------------------
	.section	.nv.info,"",@"SHT_CUDA_INFO"
	.align	4


	//----- nvinfo : EIATTR_REGCOUNT
	.align		4
        /*0000*/ 	.byte	0x04, 0x2f
        /*0002*/ 	.short	(.L_15 - .L_14)
	.align		4
.L_14:
        /*0004*/ 	.word	index@(_ZN7cutlass13device_kernelINS_4gemm6kernel13GemmUniversalIN4cute5tupleIJiiiiEEENS1_10collective13CollectiveMmaINS1_34MainloopSm90TmaGmmaWarpSpecializedILi3ENS5_IJNS4_1CILi1EEESB_SB_EEENS1_35KernelTmaWarpSpecializedCooperativeEEENS5_IJNSA_ILi256EEENSA_ILi128EEENSA_ILi64EEEEEEaNS5_IJlSB_lEEEaSJ_NS4_8TiledMMAINS4_8MMA_AtomIJNS4_4SM904GMMA27MMA_64x128x32_S32S8S8_SS_TNEEEENS4_6LayoutINS5_IJNSA_ILi2EEESB_SB_EEENS5_IJSB_NSA_ILi0EEEST_EEEEENS5_IJNS4_10UnderscoreESW_SW_EEEEENS4_13SM90_TMA_LOADENS4_14ComposedLayoutINS4_7SwizzleILi2ELi4ELi3EEENS4_18smem_ptr_flag_bitsILi8EEENSQ_INS5_IJNSA_ILi8EEESH_EEENS5_IJSH_SB_EEEEEEEvNS4_8identityESZ_S19_vS1A_EENS_8epilogue10collective6detail29Sm90TmaWarpSpecializedAdapterINS1D_15DefaultEpilogueIaSJ_SJ_NS1C_6thread17LinearCombinationIaLi1EiiLNS1H_9ScaleType4KindE0ELNS_15FloatRoundStyleE2EaEENS1_15EpilogueDefaultEEEEEvvEEEEvNT_6ParamsE)
        /*0008*/ 	.word	0x000000a8


	//----- nvinfo : EIATTR_FRAME_SIZE
	.align		4
.L_15:
        /*000c*/ 	.byte	0x04, 0x11
        /*000e*/ 	.short	(.L_17 - .L_16)
	.align		4
.L_16:
        /*0010*/ 	.word	index@(_ZN7cutlass13device_kernelINS_4gemm6kernel13GemmUniversalIN4cute5tupleIJiiiiEEENS1_10collective13CollectiveMmaINS1_34MainloopSm90TmaGmmaWarpSpecializedILi3ENS5_IJNS4_1CILi1EEESB_SB_EEENS1_35KernelTmaWarpSpecializedCooperativeEEENS5_IJNSA_ILi256EEENSA_ILi128EEENSA_ILi64EEEEEEaNS5_IJlSB_lEEEaSJ_NS4_8TiledMMAINS4_8MMA_AtomIJNS4_4SM904GMMA27MMA_64x128x32_S32S8S8_SS_TNEEEENS4_6LayoutINS5_IJNSA_ILi2EEESB_SB_EEENS5_IJSB_NSA_ILi0EEEST_EEEEENS5_IJNS4_10UnderscoreESW_SW_EEEEENS4_13SM90_TMA_LOADENS4_14ComposedLayoutINS4_7SwizzleILi2ELi4ELi3EEENS4_18smem_ptr_flag_bitsILi8EEENSQ_INS5_IJNSA_ILi8EEESH_EEENS5_IJSH_SB_EEEEEEEvNS4_8identityESZ_S19_vS1A_EENS_8epilogue10collective6detail29Sm90TmaWarpSpecializedAdapterINS1D_15DefaultEpilogueIaSJ_SJ_NS1C_6thread17LinearCombinationIaLi1EiiLNS1H_9ScaleType4KindE0ELNS_15FloatRoundStyleE2EaEENS1_15EpilogueDefaultEEEEEvvEEEEvNT_6ParamsE)
        /*0014*/ 	.word	0x00000000


	//----- nvinfo : EIATTR_MIN_STACK_SIZE
	.align		4
.L_17:
        /*0018*/ 	.byte	0x04, 0x12
        /*001a*/ 	.short	(.L_19 - .L_18)
	.align		4
.L_18:
        /*001c*/ 	.word	index@(_ZN7cutlass13device_kernelINS_4gemm6kernel13GemmUniversalIN4cute5tupleIJiiiiEEENS1_10collective13CollectiveMmaINS1_34MainloopSm90TmaGmmaWarpSpecializedILi3ENS5_IJNS4_1CILi1EEESB_SB_EEENS1_35KernelTmaWarpSpecializedCooperativeEEENS5_IJNSA_ILi256EEENSA_ILi128EEENSA_ILi64EEEEEEaNS5_IJlSB_lEEEaSJ_NS4_8TiledMMAINS4_8MMA_AtomIJNS4_4SM904GMMA27MMA_64x128x32_S32S8S8_SS_TNEEEENS4_6LayoutINS5_IJNSA_ILi2EEESB_SB_EEENS5_IJSB_NSA_ILi0EEEST_EEEEENS5_IJNS4_10UnderscoreESW_SW_EEEEENS4_13SM90_TMA_LOADENS4_14ComposedLayoutINS4_7SwizzleILi2ELi4ELi3EEENS4_18smem_ptr_flag_bitsILi8EEENSQ_INS5_IJNSA_ILi8EEESH_EEENS5_IJSH_SB_EEEEEEEvNS4_8identityESZ_S19_vS1A_EENS_8epilogue10collective6detail29Sm90TmaWarpSpecializedAdapterINS1D_15DefaultEpilogueIaSJ_SJ_NS1C_6thread17LinearCombinationIaLi1EiiLNS1H_9ScaleType4KindE0ELNS_15FloatRoundStyleE2EaEENS1_15EpilogueDefaultEEEEEvvEEEEvNT_6ParamsE)
        /*0020*/ 	.word	0x00000000
.L_19:


//--------------------- .nv.compat                --------------------------
	.section	.nv.compat,"",@"SHT_CUDA_COMPAT_INFO"
	.align	4
        /*0000*/ 	.byte	0x02, 0x09, 0x01, 0x00, 0x02, 0x02, 0x04, 0x00, 0x02, 0x05, 0x05, 0x00, 0x03, 0x07, 0x01, 0x01
        /*0010*/ 	.byte	0x02, 0x03, 0x01, 0x00, 0x02, 0x06, 0x01, 0x00, 0x04, 0x0b, 0x08, 0x00, 0x00, 0x00, 0x00, 0x00
        /*0020*/ 	.byte	0x00, 0x00, 0x00, 0x00


//--------------------- .nv.info._ZN7cutlass13device_kernelINS_4gemm6kernel13GemmUniversalIN4cute5tupleIJiiiiEEENS1_10collective13CollectiveMmaINS1_34MainloopSm90TmaGmmaWarpSpecializedILi3ENS5_IJNS4_1CILi1EEESB_SB_EEENS1_35KernelTmaWarpSpecializedCooperativeEEENS5_IJNSA_ILi256EEENSA_ILi128EEENSA_ILi64EEEEEEaNS5_IJlSB_lEEEaSJ_NS4_8TiledMMAINS4_8MMA_AtomIJNS4_4SM904GMMA27MMA_64x128x32_S32S8S8_SS_TNEEEENS4_6LayoutINS5_IJNSA_ILi2EEESB_SB_EEENS5_IJSB_NSA_ILi0EEEST_EEEEENS5_IJNS4_10UnderscoreESW_SW_EEEEENS4_13SM90_TMA_LOADENS4_14ComposedLayoutINS4_7SwizzleILi2ELi4ELi3EEENS4_18smem_ptr_flag_bitsILi8EEENSQ_INS5_IJNSA_ILi8EEESH_EEENS5_IJSH_SB_EEEEEEEvNS4_8identityESZ_S19_vS1A_EENS_8epilogue10collective6detail29Sm90TmaWarpSpecializedAdapterINS1D_15DefaultEpilogueIaSJ_SJ_NS1C_6thread17LinearCombinationIaLi1EiiLNS1H_9ScaleType4KindE0ELNS_15FloatRoundStyleE2EaEENS1_15EpilogueDefaultEEEEEvvEEEEvNT_6ParamsE --------------------------
	.section	.nv.info._ZN7cutlass13device_kernelINS_4gemm6kernel13GemmUniversalIN4cute5tupleIJiiiiEEENS1_10collective13CollectiveMmaINS1_34MainloopSm90TmaGmmaWarpSpecializedILi3ENS5_IJNS4_1CILi1EEESB_SB_EEENS1_35KernelTmaWarpSpecializedCooperativeEEENS5_IJNSA_ILi256EEENSA_ILi128EEENSA_ILi64EEEEEEaNS5_IJlSB_lEEEaSJ_NS4_8TiledMMAINS4_8MMA_AtomIJNS4_4SM904GMMA27MMA_64x128x32_S32S8S8_SS_TNEEEENS4_6LayoutINS5_IJNSA_ILi2EEESB_SB_EEENS5_IJSB_NSA_ILi0EEEST_EEEEENS5_IJNS4_10UnderscoreESW_SW_EEEEENS4_13SM90_TMA_LOADENS4_14ComposedLayoutINS4_7SwizzleILi2ELi4ELi3EEENS4_18smem_ptr_flag_bitsILi8EEENSQ_INS5_IJNSA_ILi8EEESH_EEENS5_IJSH_SB_EEEEEEEvNS4_8identityESZ_S19_vS1A_EENS_8epilogue10collective6detail29Sm90TmaWarpSpecializedAdapterINS1D_15DefaultEpilogueIaSJ_SJ_NS1C_6thread17LinearCombinationIaLi1EiiLNS1H_9ScaleType4KindE0ELNS_15FloatRoundStyleE2EaEENS1_15EpilogueDefaultEEEEEvvEEEEvNT_6ParamsE,"",@"SHT_CUDA_INFO"
	.sectionflags	@""
	.align	4


	//----- nvinfo : EIATTR_CUDA_API_VERSION
	.align		4
        /*0000*/ 	.byte	0x04, 0x37
        /*0002*/ 	.short	(.L_21 - .L_20)
.L_20:
        /*0004*/ 	.word	0x00000082


	//----- nvinfo : EIATTR_KPARAM_INFO
	.align		4
.L_21:
        /*0008*/ 	.byte	0x04, 0x17
        /*000a*/ 	.short	(.L_23 - .L_22)
.L_22:
        /*000c*/ 	.word	0x00000000
        /*0010*/ 	.short	0x0000
        /*0012*/ 	.short	0x0070
        /*0014*/ 	.byte	0x00, 0xf0, 0x01, 0x10


	//----- nvinfo : EIATTR_SPARSE_MMA_MASK
	.align		4
.L_23:
        /*0018*/ 	.byte	0x03, 0x50
        /*001a*/ 	.short	0x0000


	//----- nvinfo : EIATTR_MAXREG_COUNT
	.align		4
        /*001c*/ 	.byte	0x03, 0x1b
        /*001e*/ 	.short	0x00a8


	//----- nvinfo : EIATTR_NUM_BARRIERS
	.align		4
        /*0020*/ 	.byte	0x02, 0x4c
        /*0022*/ 	.byte	0x01
	.zero		1


	//----- nvinfo : EIATTR_EXTERNS
	.align		4
        /*0024*/ 	.byte	0x04, 0x0f
        /*0026*/ 	.short	(.L_25 - .L_24)


	//   ....[0]....
	.align		4
.L_24:
        /*0028*/ 	.word	index@(__assertfail)


	//----- nvinfo : EIATTR_MERCURY_ISA_VERSION
	.align		4
.L_25:
        /*002c*/ 	.byte	0x03, 0x5f
        /*002e*/ 	.short	0x0101


	//----- nvinfo : EIATTR_INT_WARP_WIDE_INSTR_OFFSETS
	.align		4
        /*0030*/ 	.byte	0x04, 0x31
        /*0032*/ 	.short	(.L_27 - .L_26)


	//   ....[0]....
.L_26:
        /*0034*/ 	.word	0x00000390


	//   ....[1]....
        /*0038*/ 	.word	0x000003c0


	//   ....[2]....
        /*003c*/ 	.word	0x000004a0


	//----- nvinfo : EIATTR_COOP_GROUP_MASK_REGIDS
	.align		4
.L_27:
        /*0040*/ 	.byte	0x04, 0x29
        /*0042*/ 	.short	(.L_29 - .L_28)


	//   ....[0]....
.L_28:
        /*0044*/ 	.word	0xffffffff


	//   ....[1]....
        /*0048*/ 	.word	0xffffffff


	//   ....[2]....
        /*004c*/ 	.word	0xffffffff


	//   ....[3]....
        /*0050*/ 	.word	0xffffffff


	//   ....[4]....
        /*0054*/ 	.word	0xffffffff


	//----- nvinfo : EIATTR_COOP_GROUP_INSTR_OFFSETS
	.align		4
.L_29:
        /*0058*/ 	.byte	0x04, 0x28
        /*005a*/ 	.short	(.L_31 - .L_30)


	//   ....[0]....
.L_30:
        /*005c*/ 	.word	0x00000060


	//   ....[1]....
        /*0060*/ 	.word	0x00000070


	//   ....[2]....
        /*0064*/ 	.word	0x00000130


	//   ....[3]....
        /*0068*/ 	.word	0x000002a0


	//   ....[4]....
        /*006c*/ 	.word	0x00000f50


	//----- nvinfo : EIATTR_REG_RECONFIG
	.align		4
.L_31:
        /*0070*/ 	.byte	0x01, 0x54
	.zero		2


	//----- nvinfo : EIATTR_SYSCALL_OFFSETS
	.align		4
        /*0074*/ 	.byte	0x04, 0x46
        /*0076*/ 	.short	(.L_33 - .L_32)


	//   ....[0]....
.L_32:
        /*0078*/ 	.word	0x00001120


	//----- nvinfo : EIATTR_MBARRIER_INSTR_OFFSETS
	.align		4
.L_33:
        /*007c*/ 	.byte	0x04, 0x39
        /*007e*/ 	.short	(.L_35 - .L_34)


	//   ....[0]....
.L_34:
        /*0080*/ 	.word	0x00000230
        /*0084*/ 	.word	0x000000ff
        /*0088*/ 	.word	0x00000000
        /*008c*/ 	.short	0x0100
        /*008e*/ 	.byte	0x08
	.zero		1


	//   ....[1]....
        /*0090*/ 	.word	0x00000240
        /*0094*/ 	.word	0x000000ff
        /*0098*/ 	.word	0x00000018
        /*009c*/ 	.short	0x0100
        /*009e*/ 	.byte	0x08
	.zero		1


	//   ....[2]....
        /*00a0*/ 	.word	0x00000250
        /*00a4*/ 	.word	0x000000ff
        /*00a8*/ 	.word	0x00000008
        /*00ac*/ 	.short	0x0100
        /*00ae*/ 	.byte	0x08
	.zero		1


	//   ....[3]....
        /*00b0*/ 	.word	0x00000260
        /*00b4*/ 	.word	0x000000ff
        /*00b8*/ 	.word	0x00000020
        /*00bc*/ 	.short	0x0100
        /*00be*/ 	.byte	0x08
	.zero		1


	//   ....[4]....
        /*00c0*/ 	.word	0x00000270
        /*00c4*/ 	.word	0x000000ff
        /*00c8*/ 	.word	0x00000010
        /*00cc*/ 	.short	0x0100
        /*00ce*/ 	.byte	0x08
	.zero		1


	//   ....[5]....
        /*00d0*/ 	.word	0x00000280
        /*00d4*/ 	.word	0x000000ff
        /*00d8*/ 	.word	0x00000028
        /*00dc*/ 	.short	0x0100
        /*00de*/ 	.byte	0x08
	.zero		1


	//   ....[6]....
        /*00e0*/ 	.word	0x00000510
        /*00e4*/ 	.word	0x000000ff
        /*00e8*/ 	.word	0x00000040
        /*00ec*/ 	.short	0x0100
        /*00ee*/ 	.byte	0x06
	.zero		1


	//   ....[7]....
        /*00f0*/ 	.word	0x00000570
        /*00f4*/ 	.word	0x000000ff
        /*00f8*/ 	.word	0x00000048
        /*00fc*/ 	.short	0x0100
        /*00fe*/ 	.byte	0x06
	.zero		1


	//   ....[8]....
        /*0100*/ 	.word	0x000011f0
        /*0104*/ 	.word	0x00000003
        /*0108*/ 	.word	0x00000000
        /*010c*/ 	.short	0x010a
        /*010e*/ 	.byte	0x3f
	.zero		1


	//   ....[9]....
        /*0110*/ 	.word	0x00001230
        /*0114*/ 	.word	0x00000003
        /*0118*/ 	.word	0x00000000
        /*011c*/ 	.short	0x010a
        /*011e*/ 	.byte	0x3f
	.zero		1


	//   ....[10]....
        /*0120*/ 	.word	0x000015b0
        /*0124*/ 	.word	0x00000005
        /*0128*/ 	.word	0x00000000
        /*012c*/ 	.short	0x010a
        /*012e*/ 	.byte	0x3f
	.zero		1


	//   ....[11]....
        /*0130*/ 	.word	0x000015f0
        /*0134*/ 	.word	0x00000005
        /*0138*/ 	.word	0x00000000
        /*013c*/ 	.short	0x010a
        /*013e*/ 	.byte	0x3f
	.zero		1


	//   ....[12]....
        /*0140*/ 	.word	0x00001810
        /*0144*/ 	.word	0x00000004
        /*0148*/ 	.word	0x00000000
        /*014c*/ 	.short	0x0101
        /*014e*/ 	.byte	0x3f
	.zero		1


	//   ....[13]....
        /*0150*/ 	.word	0x000019f0
        /*0154*/ 	.word	0x00000000
        /*0158*/ 	.word	0x00000000
        /*015c*/ 	.short	0x0101
        /*015e*/ 	.byte	0x3f
	.zero		1


	//   ....[14]....
        /*0160*/ 	.word	0x000090c0
        /*0164*/ 	.word	0x0000000e
        /*0168*/ 	.word	0x00000018
        /*016c*/ 	.short	0x010a
        /*016e*/ 	.byte	0x3f
	.zero		1


	//   ....[15]....
        /*0170*/ 	.word	0x00009440
        /*0174*/ 	.word	0x00000006
        /*0178*/ 	.word	0x00000048
        /*017c*/ 	.short	0x0101
        /*017e*/ 	.byte	0x3f
	.zero		1


	//   ....[16]....
        /*0180*/ 	.word	0x00009b70
        /*0184*/ 	.word	0x00000007
        /*0188*/ 	.word	0x00000000
        /*018c*/ 	.short	0x010a
        /*018e*/ 	.byte	0x3f
	.zero		1


	//   ....[17]....
        /*0190*/ 	.word	0x00009bf0
        /*0194*/ 	.word	0x00000009
        /*0198*/ 	.word	0x00000000
        /*019c*/ 	.short	0x010a
        /*019e*/ 	.byte	0x3f
	.zero		1


	//   ....[18]....
        /*01a0*/ 	.word	0x00009c80
        /*01a4*/ 	.word	0x00000003
        /*01a8*/ 	.word	0x00000000
        /*01ac*/ 	.short	0x010a
        /*01ae*/ 	.byte	0x3f
	.zero		1


	//   ....[19]....
        /*01b0*/ 	.word	0x00009ce0
        /*01b4*/ 	.word	0x00000003
        /*01b8*/ 	.word	0x00000000
        /*01bc*/ 	.short	0x010a
        /*01be*/ 	.byte	0x3f
	.zero		1


	//   ....[20]....
        /*01c0*/ 	.word	0x00009d30
        /*01c4*/ 	.word	0x00000005
        /*01c8*/ 	.word	0x00000000
        /*01cc*/ 	.short	0x010a
        /*01ce*/ 	.byte	0x3f
	.zero		1


	//   ....[21]....
        /*01d0*/ 	.word	0x00009e00
        /*01d4*/ 	.word	0x0000000e
        /*01d8*/ 	.word	0x00000018
        /*01dc*/ 	.short	0x010a
        /*01de*/ 	.byte	0x3f
	.zero		1


	//   ....[22]....
        /*01e0*/ 	.word	0x00009ed0
        /*01e4*/ 	.word	0x00000007
        /*01e8*/ 	.word	0x00000000
        /*01ec*/ 	.short	0x010a
        /*01ee*/ 	.byte	0x3f
	.zero		1


	//   ....[23]....
        /*01f0*/ 	.word	0x00009f20
        /*01f4*/ 	.word	0x00000009
        /*01f8*/ 	.word	0x00000000
        /*01fc*/ 	.short	0x010a
        /*01fe*/ 	.byte	0x3f
	.zero		1


	//----- nvinfo : EIATTR_NUM_MBARRIERS
	.align		4
.L_35:
        /*0200*/ 	.byte	0x03, 0x38
        /*0202*/ 	.short	0x0008


	//----- nvinfo : EIATTR_EXIT_INSTR_OFFSETS
	.align		4
        /*0204*/ 	.byte	0x04, 0x1c
        /*0206*/ 	.short	(.L_37 - .L_36)


	//   ....[0]....
.L_36:
        /*0208*/ 	.word	0x000005c0


	//   ....[1]....
        /*020c*/ 	.word	0x00000e90


	//   ....[2]....
        /*0210*/ 	.word	0x00008730


	//   ....[3]....
        /*0214*/ 	.word	0x00008d60


	//   ....[4]....
        /*0218*/ 	.word	0x00009cd0


	//----- nvinfo : EIATTR_MAX_THREADS
	.align		4
.L_37:
        /*021c*/ 	.byte	0x04, 0x05
        /*021e*/ 	.short	(.L_39 - .L_38)
.L_38:
        /*0220*/ 	.word	0x00000180
        /*0224*/ 	.word	0x00000001
        /*0228*/ 	.word	0x00000001


	//----- nvinfo : EIATTR_CRS_STACK_SIZE
	.align		4
.L_39:
        /*022c*/ 	.byte	0x04, 0x1e
        /*022e*/ 	.short	(.L_41 - .L_40)
.L_40:
        /*0230*/ 	.word	0x00000000


	//----- nvinfo : EIATTR_CBANK_PARAM_SIZE
	.align		4
.L_41:
        /*0234*/ 	.byte	0x03, 0x19
        /*0236*/ 	.short	0x0470


	//----- nvinfo : EIATTR_PARAM_CBANK
	.align		4
        /*0238*/ 	.byte	0x04, 0x0a
        /*023a*/ 	.short	(.L_43 - .L_42)
	.align		4
.L_42:
        /*023c*/ 	.word	index@(.nv.constant0._ZN7cutlass13device_kernelINS_4gemm6kernel13GemmUniversalIN4cute5tupleIJiiiiEEENS1_10collective13CollectiveMmaINS1_34MainloopSm90TmaGmmaWarpSpecializedILi3ENS5_IJNS4_1CILi1EEESB_SB_EEENS1_35KernelTmaWarpSpecializedCooperativeEEENS5_IJNSA_ILi256EEENSA_ILi128EEENSA_ILi64EEEEEEaNS5_IJlSB_lEEEaSJ_NS4_8TiledMMAINS4_8MMA_AtomIJNS4_4SM904GMMA27MMA_64x128x32_S32S8S8_SS_TNEEEENS4_6LayoutINS5_IJNSA_ILi2EEESB_SB_EEENS5_IJSB_NSA_ILi0EEEST_EEEEENS5_IJNS4_10UnderscoreESW_SW_EEEEENS4_13SM90_TMA_LOADENS4_14ComposedLayoutINS4_7SwizzleILi2ELi4ELi3EEENS4_18smem_ptr_flag_bitsILi8EEENSQ_INS5_IJNSA_ILi8EEESH_EEENS5_IJSH_SB_EEEEEEEvNS4_8identityESZ_S19_vS1A_EENS_8epilogue10collective6detail29Sm90TmaWarpSpecializedAdapterINS1D_15DefaultEpilogueIaSJ_SJ_NS1C_6thread17LinearCombinationIaLi1EiiLNS1H_9ScaleType4KindE0ELNS_15FloatRoundStyleE2EaEENS1_15EpilogueDefaultEEEEEvvEEEEvNT_6ParamsE)
        /*0240*/ 	.short	0x0210
        /*0242*/ 	.short	0x0470


	//----- nvinfo : EIATTR_SW_WAR
	.align		4
.L_43:
        /*0244*/ 	.byte	0x04, 0x36
        /*0246*/ 	.short	(.L_45 - .L_44)
.L_44:
        /*0248*/ 	.word	0x00000008
.L_45:


//--------------------- .nv.callgraph             --------------------------
	.section	.nv.callgraph,"",@"SHT_CUDA_CALLGRAPH"
	.align	4
	.sectionentsize	8
	.align		4
        /*0000*/ 	.word	0x00000000
	.align		4
        /*0004*/ 	.word	0xffffffff
	.align		4
        /*0008*/ 	.word	index@(_ZN7cutlass13device_kernelINS_4gemm6kernel13GemmUniversalIN4cute5tupleIJiiiiEEENS1_10collective13CollectiveMmaINS1_34MainloopSm90TmaGmmaWarpSpecializedILi3ENS5_IJNS4_1CILi1EEESB_SB_EEENS1_35KernelTmaWarpSpecializedCooperativeEEENS5_IJNSA_ILi256EEENSA_ILi128EEENSA_ILi64EEEEEEaNS5_IJlSB_lEEEaSJ_NS4_8TiledMMAINS4_8MMA_AtomIJNS4_4SM904GMMA27MMA_64x128x32_S32S8S8_SS_TNEEEENS4_6LayoutINS5_IJNSA_ILi2EEESB_SB_EEENS5_IJSB_NSA_ILi0EEEST_EEEEENS5_IJNS4_10UnderscoreESW_SW_EEEEENS4_13SM90_TMA_LOADENS4_14ComposedLayoutINS4_7SwizzleILi2ELi4ELi3EEENS4_18smem_ptr_flag_bitsILi8EEENSQ_INS5_IJNSA_ILi8EEESH_EEENS5_IJSH_SB_EEEEEEEvNS4_8identityESZ_S19_vS1A_EENS_8epilogue10collective6detail29Sm90TmaWarpSpecializedAdapterINS1D_15DefaultEpilogueIaSJ_SJ_NS1C_6thread17LinearCombinationIaLi1EiiLNS1H_9ScaleType4KindE0ELNS_15FloatRoundStyleE2EaEENS1_15EpilogueDefaultEEEEEvvEEEEvNT_6ParamsE)
	.align		4
        /*000c*/ 	.word	index@(__assertfail)
	.align		4
        /*0010*/ 	.word	0x00000000
	.align		4
        /*0014*/ 	.word	0xfffffffe
	.align		4
        /*0018*/ 	.word	0x00000000
	.align		4
        /*001c*/ 	.word	0xfffffffd
	.align		4
        /*0020*/ 	.word	0x00000000
	.align		4
        /*0024*/ 	.word	0xfffffffc


//--------------------- .nv.constant4             --------------------------
	.section	.nv.constant4,"a",@progbits
	.align	8
	.align		8
.nv.constant4:
        /*0000*/ 	.dword	__assertfail
	.align		8
        /*0008*/ 	.dword	__unnamed_1
	.align		8
        /*0010*/ 	.dword	_ZN39_INTERNAL_549edadd_4_k_cu_0be82b30_62494cuda3std3__45__cpo5beginE
	.align		8
        /*0018*/ 	.dword	_ZN39_INTERNAL_549edadd_4_k_cu_0be82b30_62494cuda3std3__45__cpo3endE
	.align		8
        /*0020*/ 	.dword	_ZN39_INTERNAL_549edadd_4_k_cu_0be82b30_62494cuda3std3__45__cpo6cbeginE
	.align		8
        /*0028*/ 	.dword	_ZN39_INTERNAL_549edadd_4_k_cu_0be82b30_62494cuda3std3__45__cpo4cendE
	.align		8
        /*0030*/ 	.dword	_ZN39_INTERNAL_549edadd_4_k_cu_0be82b30_62494cuda3std3__441_GLOBAL__N__549edadd_4_k_cu_0be82b30_62496ignoreE
	.align		8
        /*0038*/ 	.dword	_ZN39_INTERNAL_549edadd_4_k_cu_0be82b30_62494cuda3std3__419piecewise_constructE
	.align		8
        /*0040*/ 	.dword	_ZN39_INTERNAL_549edadd_4_k_cu_0be82b30_62494cuda3std3__48in_placeE
	.align		8
        /*0048*/ 	.dword	_ZN39_INTERNAL_549edadd_4_k_cu_0be82b30_62494cuda3std6ranges3__45__cpo4swapE
	.align		8
        /*0050*/ 	.dword	_ZN39_INTERNAL_549edadd_4_k_cu_0be82b30_62494cuda3std6ranges3__45__cpo9iter_moveE
	.align		8
        /*0058*/ 	.dword	_ZN39_INTERNAL_549edadd_4_k_cu_0be82b30_62494cute7productE
	.align		8
        /*0060*/ 	.dword	_ZN39_INTERNAL_549edadd_4_k_cu_0be82b30_62494cute1_E
	.align		8
        /*0068*/ 	.dword	$str$22
	.align		8
        /*0070*/ 	.dword	$str$23


//--------------------- .text._ZN7cutlass13device_kernelINS_4gemm6kernel13GemmUniversalIN4cute5tupleIJiiiiEEENS1_10collective13CollectiveMmaINS1_34MainloopSm90TmaGmmaWarpSpecializedILi3ENS5_IJNS4_1CILi1EEESB_SB_EEENS1_35KernelTmaWarpSpecializedCooperativeEEENS5_IJNSA_ILi256EEENSA_ILi128EEENSA_ILi64EEEEEEaNS5_IJlSB_lEEEaSJ_NS4_8TiledMMAINS4_8MMA_AtomIJNS4_4SM904GMMA27MMA_64x128x32_S32S8S8_SS_TNEEEENS4_6LayoutINS5_IJNSA_ILi2EEESB_SB_EEENS5_IJSB_NSA_ILi0EEEST_EEEEENS5_IJNS4_10UnderscoreESW_SW_EEEEENS4_13SM90_TMA_LOADENS4_14ComposedLayoutINS4_7SwizzleILi2ELi4ELi3EEENS4_18smem_ptr_flag_bitsILi8EEENSQ_INS5_IJNSA_ILi8EEESH_EEENS5_IJSH_SB_EEEEEEEvNS4_8identityESZ_S19_vS1A_EENS_8epilogue10collective6detail29Sm90TmaWarpSpecializedAdapterINS1D_15DefaultEpilogueIaSJ_SJ_NS1C_6thread17LinearCombinationIaLi1EiiLNS1H_9ScaleType4KindE0ELNS_15FloatRoundStyleE2EaEENS1_15EpilogueDefaultEEEEEvvEEEEvNT_6ParamsE --------------------------
	.section	.text._ZN7cutlass13device_kernelINS_4gemm6kernel13GemmUniversalIN4cute5tupleIJiiiiEEENS1_10collective13CollectiveMmaINS1_34MainloopSm90TmaGmmaWarpSpecializedILi3ENS5_IJNS4_1CILi1EEESB_SB_EEENS1_35KernelTmaWarpSpecializedCooperativeEEENS5_IJNSA_ILi256EEENSA_ILi128EEENSA_ILi64EEEEEEaNS5_IJlSB_lEEEaSJ_NS4_8TiledMMAINS4_8MMA_AtomIJNS4_4SM904GMMA27MMA_64x128x32_S32S8S8_SS_TNEEEENS4_6LayoutINS5_IJNSA_ILi2EEESB_SB_EEENS5_IJSB_NSA_ILi0EEEST_EEEEENS5_IJNS4_10UnderscoreESW_SW_EEEEENS4_13SM90_TMA_LOADENS4_14ComposedLayoutINS4_7SwizzleILi2ELi4ELi3EEENS4_18smem_ptr_flag_bitsILi8EEENSQ_INS5_IJNSA_ILi8EEESH_EEENS5_IJSH_SB_EEEEEEEvNS4_8identityESZ_S19_vS1A_EENS_8epilogue10collective6detail29Sm90TmaWarpSpecializedAdapterINS1D_15DefaultEpilogueIaSJ_SJ_NS1C_6thread17LinearCombinationIaLi1EiiLNS1H_9ScaleType4KindE0ELNS_15FloatRoundStyleE2EaEENS1_15EpilogueDefaultEEEEEvvEEEEvNT_6ParamsE,"ax",@progbits
	.align	128
.text._ZN7cutlass13device_kernelINS_4gemm6kernel13GemmUniversalIN4cute5tupleIJiiiiEEENS1_10collective13CollectiveMmaINS1_34MainloopSm90TmaGmmaWarpSpecializedILi3ENS5_IJNS4_1CILi1EEESB_SB_EEENS1_35KernelTmaWarpSpecializedCooperativeEEENS5_IJNSA_ILi256EEENSA_ILi128EEENSA_ILi64EEEEEEaNS5_IJlSB_lEEEaSJ_NS4_8TiledMMAINS4_8MMA_AtomIJNS4_4SM904GMMA27MMA_64x128x32_S32S8S8_SS_TNEEEENS4_6LayoutINS5_IJNSA_ILi2EEESB_SB_EEENS5_IJSB_NSA_ILi0EEEST_EEEEENS5_IJNS4_10UnderscoreESW_SW_EEEEENS4_13SM90_TMA_LOADENS4_14ComposedLayoutINS4_7SwizzleILi2ELi4ELi3EEENS4_18smem_ptr_flag_bitsILi8EEENSQ_INS5_IJNSA_ILi8EEESH_EEENS5_IJSH_SB_EEEEEEEvNS4_8identityESZ_S19_vS1A_EENS_8epilogue10collective6detail29Sm90TmaWarpSpecializedAdapterINS1D_15DefaultEpilogueIaSJ_SJ_NS1C_6thread17LinearCombinationIaLi1EiiLNS1H_9ScaleType4KindE0ELNS_15FloatRoundStyleE2EaEENS1_15EpilogueDefaultEEEEEvvEEEEvNT_6ParamsE:
        .type           _ZN7cutlass13device_kernelINS_4gemm6kernel13GemmUniversalIN4cute5tupleIJiiiiEEENS1_10collective13CollectiveMmaINS1_34MainloopSm90TmaGmmaWarpSpecializedILi3ENS5_IJNS4_1CILi1EEESB_SB_EEENS1_35KernelTmaWarpSpecializedCooperativeEEENS5_IJNSA_ILi256EEENSA_ILi128EEENSA_ILi64EEEEEEaNS5_IJlSB_lEEEaSJ_NS4_8TiledMMAINS4_8MMA_AtomIJNS4_4SM904GMMA27MMA_64x128x32_S32S8S8_SS_TNEEEENS4_6LayoutINS5_IJNSA_ILi2EEESB_SB_EEENS5_IJSB_NSA_ILi0EEEST_EEEEENS5_IJNS4_10UnderscoreESW_SW_EEEEENS4_13SM90_TMA_LOADENS4_14ComposedLayoutINS4_7SwizzleILi2ELi4ELi3EEENS4_18smem_ptr_flag_bitsILi8EEENSQ_INS5_IJNSA_ILi8EEESH_EEENS5_IJSH_SB_EEEEEEEvNS4_8identityESZ_S19_vS1A_EENS_8epilogue10collective6detail29Sm90TmaWarpSpecializedAdapterINS1D_15DefaultEpilogueIaSJ_SJ_NS1C_6thread17LinearCombinationIaLi1EiiLNS1H_9ScaleType4KindE0ELNS_15FloatRoundStyleE2EaEENS1_15EpilogueDefaultEEEEEvvEEEEvNT_6ParamsE,@function
        .size           _ZN7cutlass13device_kernelINS_4gemm6kernel13GemmUniversalIN4cute5tupleIJiiiiEEENS1_10collective13CollectiveMmaINS1_34MainloopSm90TmaGmmaWarpSpecializedILi3ENS5_IJNS4_1CILi1EEESB_SB_EEENS1_35KernelTmaWarpSpecializedCooperativeEEENS5_IJNSA_ILi256EEENSA_ILi128EEENSA_ILi64EEEEEEaNS5_IJlSB_lEEEaSJ_NS4_8TiledMMAINS4_8MMA_AtomIJNS4_4SM904GMMA27MMA_64x128x32_S32S8S8_SS_TNEEEENS4_6LayoutINS5_IJNSA_ILi2EEESB_SB_EEENS5_IJSB_NSA_ILi0EEEST_EEEEENS5_IJNS4_10UnderscoreESW_SW_EEEEENS4_13SM90_TMA_LOADENS4_14ComposedLayoutINS4_7SwizzleILi2ELi4ELi3EEENS4_18smem_ptr_flag_bitsILi8EEENSQ_INS5_IJNSA_ILi8EEESH_EEENS5_IJSH_SB_EEEEEEEvNS4_8identityESZ_S19_vS1A_EENS_8epilogue10collective6detail29Sm90TmaWarpSpecializedAdapterINS1D_15DefaultEpilogueIaSJ_SJ_NS1C_6thread17LinearCombinationIaLi1EiiLNS1H_9ScaleType4KindE0ELNS_15FloatRoundStyleE2EaEENS1_15EpilogueDefaultEEEEEvvEEEEvNT_6ParamsE,(.L_x_324 - _ZN7cutlass13device_kernelINS_4gemm6kernel13GemmUniversalIN4cute5tupleIJiiiiEEENS1_10collective13CollectiveMmaINS1_34MainloopSm90TmaGmmaWarpSpecializedILi3ENS5_IJNS4_1CILi1EEESB_SB_EEENS1_35KernelTmaWarpSpecializedCooperativeEEENS5_IJNSA_ILi256EEENSA_ILi128EEENSA_ILi64EEEEEEaNS5_IJlSB_lEEEaSJ_NS4_8TiledMMAINS4_8MMA_AtomIJNS4_4SM904GMMA27MMA_64x128x32_S32S8S8_SS_TNEEEENS4_6LayoutINS5_IJNSA_ILi2EEESB_SB_EEENS5_IJSB_NSA_ILi0EEEST_EEEEENS5_IJNS4_10UnderscoreESW_SW_EEEEENS4_13SM90_TMA_LOADENS4_14ComposedLayoutINS4_7SwizzleILi2ELi4ELi3EEENS4_18smem_ptr_flag_bitsILi8EEENSQ_INS5_IJNSA_ILi8EEESH_EEENS5_IJSH_SB_EEEEEEEvNS4_8identityESZ_S19_vS1A_EENS_8epilogue10collective6detail29Sm90TmaWarpSpecializedAdapterINS1D_15DefaultEpilogueIaSJ_SJ_NS1C_6thread17LinearCombinationIaLi1EiiLNS1H_9ScaleType4KindE0ELNS_15FloatRoundStyleE2EaEENS1_15EpilogueDefaultEEEEEvvEEEEvNT_6ParamsE)
        .other          _ZN7cutlass13device_kernelINS_4gemm6kernel13GemmUniversalIN4cute5tupleIJiiiiEEENS1_10collective13CollectiveMmaINS1_34MainloopSm90TmaGmmaWarpSpecializedILi3ENS5_IJNS4_1CILi1EEESB_SB_EEENS1_35KernelTmaWarpSpecializedCooperativeEEENS5_IJNSA_ILi256EEENSA_ILi128EEENSA_ILi64EEEEEEaNS5_IJlSB_lEEEaSJ_NS4_8TiledMMAINS4_8MMA_AtomIJNS4_4SM904GMMA27MMA_64x128x32_S32S8S8_SS_TNEEEENS4_6LayoutINS5_IJNSA_ILi2EEESB_SB_EEENS5_IJSB_NSA_ILi0EEEST_EEEEENS5_IJNS4_10UnderscoreESW_SW_EEEEENS4_13SM90_TMA_LOADENS4_14ComposedLayoutINS4_7SwizzleILi2ELi4ELi3EEENS4_18smem_ptr_flag_bitsILi8EEENSQ_INS5_IJNSA_ILi8EEESH_EEENS5_IJSH_SB_EEEEEEEvNS4_8identityESZ_S19_vS1A_EENS_8epilogue10collective6detail29Sm90TmaWarpSpecializedAdapterINS1D_15DefaultEpilogueIaSJ_SJ_NS1C_6thread17LinearCombinationIaLi1EiiLNS1H_9ScaleType4KindE0ELNS_15FloatRoundStyleE2EaEENS1_15EpilogueDefaultEEEEEvvEEEEvNT_6ParamsE,@"STO_CUDA_ENTRY STV_DEFAULT"
_ZN7cutlass13device_kernelINS_4gemm6kernel13GemmUniversalIN4cute5tupleIJiiiiEEENS1_10collective13CollectiveMmaINS1_34MainloopSm90TmaGmmaWarpSpecializedILi3ENS5_IJNS4_1CILi1EEESB_SB_EEENS1_35KernelTmaWarpSpecializedCooperativeEEENS5_IJNSA_ILi256EEENSA_ILi128EEENSA_ILi64EEEEEEaNS5_IJlSB_lEEEaSJ_NS4_8TiledMMAINS4_8MMA_AtomIJNS4_4SM904GMMA27MMA_64x128x32_S32S8S8_SS_TNEEEENS4_6LayoutINS5_IJNSA_ILi2EEESB_SB_EEENS5_IJSB_NSA_ILi0EEEST_EEEEENS5_IJNS4_10UnderscoreESW_SW_EEEEENS4_13SM90_TMA_LOADENS4_14ComposedLayoutINS4_7SwizzleILi2ELi4ELi3EEENS4_18smem_ptr_flag_bitsILi8EEENSQ_INS5_IJNSA_ILi8EEESH_EEENS5_IJSH_SB_EEEEEEEvNS4_8identityESZ_S19_vS1A_EENS_8epilogue10collective6detail29Sm90TmaWarpSpecializedAdapterINS1D_15DefaultEpilogueIaSJ_SJ_NS1C_6thread17LinearCombinationIaLi1EiiLNS1H_9ScaleType4KindE0ELNS_15FloatRoundStyleE2EaEENS1_15EpilogueDefaultEEEEEvvEEEEvNT_6ParamsE:
[----:B------:R-:W0:Y:S01]  /*0000*/  LDC R1, c[0x0][0x28] ;  /* 0x00000a00ff017b82 */ /* 0x000e220000000800 */
[----:B------:R-:W1:Y:S01]  /*0010*/  S2R R18, SR_TID.X ;  /* 0x0000000000127919 */ /* 0x000e620000002100 */
[----:B------:R-:W-:Y:S01]  /*0020*/  ELECT P0, URZ, PT ;  /* 0x00000000003f782f */ /* 0x000fe20003800000 */
[----:B------:R-:W-:Y:S01]  /*0030*/  BSSY B0, `(.L_x_0) ;  /* 0x000000f000007945 */ /* 0x000fe20003800000 */
[--C-:B-1----:R-:W-:Y:S02]  /*0040*/  SHF.R.U32.HI R0, RZ, 0x5, R18.reuse ;  /* 0x00000005ff007819 */ /* 0x102fe40000011612 */
[----:B------:R-:W-:-:S03]  /*0050*/  SHF.R.U32.HI R2, RZ, 0x7, R18 ;  /* 0x00000007ff027819 */ /* 0x000fc60000011612 */
[----:B------:R-:W1:Y:S04]  /*0060*/  SHFL.IDX PT, R5, R0, RZ, 0x1f ;  /* 0x00001fff00057589 */ /* 0x000e6800000e0000 */
[----:B------:R2:W3:Y:S01]  /*0070*/  SHFL.IDX PT, R8, R2, RZ, 0x1f ;  /* 0x00001fff02087589 */ /* 0x0004e200000e0000 */
[----:B-1----:R-:W-:-:S13]  /*0080*/  ISETP.NE.OR P0, PT, R5, RZ, !P0 ;  /* 0x000000ff0500720c */ /* 0x002fda0004705670 */
[----:B0-23--:R-:W-:Y:S05]  /*0090*/  @P0 BRA `(.L_x_1) ;  /* 0x0000000000200947 */ /* 0x00dfea0003800000 */
[----:B------:R-:W-:Y:S02]  /*00a0*/  ULDC.64 UR4, c[0x0][0x198] ;  /* 0x0000660000047ab9 */ /* 0x000fe40000000a00 */
[----:B------:R-:W-:Y:S02]  /*00b0*/  UIADD3 UR6, UP0, UR4, 0xf0, URZ ;  /* 0x000000f004067890 */ /* 0x000fe4000ff1e03f */
[----:B------:R-:W-:Y:S02]  /*00c0*/  UIADD3 UR4, UP1, UR4, 0x1f0, URZ ;  /* 0x000001f004047890 */ /* 0x000fe4000ff3e03f */
[----:B------:R-:W-:Y:S02]  /*00d0*/  UIADD3.X UR7, URZ, UR5, URZ, UP0, !UPT ;  /* 0x000000053f077290 */ /* 0x000fe400087fe43f */
[----:B------:R-:W-:-:S07]  /*00e0*/  UIADD3.X UR5, URZ, UR5, URZ, UP1, !UPT ;  /* 0x000000053f057290 */ /* 0x000fce0008ffe43f */
[----:B------:R0:W-:Y:S02]  /*00f0*/  UTMACCTL.PF [UR6] ;  /* 0x00000000060079b9 */ /* 0x0001e40008040000 */
[----:B------:R0:W-:Y:S02]  /*0100*/  UTMACCTL.PF [UR4] ;  /* 0x00000000040079b9 */ /* 0x0001e40008040000 */
[----:B0-----:R-:W-:Y:S01]  /*0110*/  NOP ;  /* 0x0000000000007918 */ /* 0x001fe20000000000 */
.L_x_1:
[----:B------:R-:W-:Y:S05]  /*0120*/  BSYNC B0 ;  /* 0x0000000000007941 */ /* 0x000fea0003800000 */
.L_x_0:
[----:B------:R-:W0:Y:S02]  /*0130*/  SHFL.IDX PT, R2, R0, RZ, 0x1f ;  /* 0x00001fff00027589 */ /* 0x000e2400000e0000 */
[----:B0-----:R-:W-:-:S13]  /*0140*/  ISETP.NE.AND P0, PT, R2, RZ, PT ;  /* 0x000000ff0200720c */ /* 0x001fda0003f05270 */
[----:B------:R-:W-:Y:S05]  /*0150*/  @P0 BRA `(.L_x_2) ;  /* 0x0000000000500947 */ /* 0x000fea0003800000 */
[----:B------:R-:W0:Y:S01]  /*0160*/  S2UR UR8, SR_CgaCtaId ;  /* 0x00000000000879c3 */ /* 0x000e220000008800 */
[----:B------:R-:W-:Y:S01]  /*0170*/  UMOV UR4, 0x400 ;  /* 0x0000040000047882 */ /* 0x000fe20000000000 */
[----:B------:R-:W-:Y:S01]  /*0180*/  UMOV UR5, 0x1 ;  /* 0x0000000100057882 */ /* 0x000fe20000000000 */
[----:B------:R-:W-:Y:S01]  /*0190*/  UMOV UR6, 0x100 ;  /* 0x0000010000067882 */ /* 0x000fe20000000000 */
[----:B------:R-:W-:Y:S01]  /*01a0*/  ELECT P0, URZ, PT ;  /* 0x00000000003f782f */ /* 0x000fe20003800000 */
[----:B------:R-:W-:-:S04]  /*01b0*/  UIADD3 UR6, -UR6, 0x100000, URZ ;  /* 0x0010000006067890 */ /* 0x000fc8000fffe13f */
[----:B------:R-:W-:Y:S02]  /*01c0*/  USHF.L.U32 UR7, UR6, 0xb, URZ ;  /* 0x0000000b06077899 */ /* 0x000fe4000800063f */
[----:B------:R-:W-:Y:S02]  /*01d0*/  USHF.L.U32 UR6, UR6, 0x1, URZ ;  /* 0x0000000106067899 */ /* 0x000fe4000800063f */
[----:B0-----:R-:W-:Y:S02]  /*01e0*/  ULEA UR8, UR8, UR4, 0x18 ;  /* 0x0000000408087291 */ /* 0x001fe4000f8ec03f */
[----:B------:R-:W-:-:S04]  /*01f0*/  UIADD3 UR4, -UR5, 0x100000, URZ ;  /* 0x0010000005047890 */ /* 0x000fc8000fffe13f */
[----:B------:R-:W-:Y:S02]  /*0200*/  USHF.L.U32 UR5, UR4, 0xb, URZ ;  /* 0x0000000b04057899 */ /* 0x000fe4000800063f */
[----:B------:R-:W-:Y:S01]  /*0210*/  USHF.L.U32 UR4, UR4, 0x1, URZ ;  /* 0x0000000104047899 */ /* 0x000fe2000800063f */
[----:B------:R-:W0:Y:S11]  /*0220*/  FENCE.VIEW.ASYNC.S ;  /* 0x00000000000073c6 */ /* 0x000e360000000000 */
[----:B0-----:R0:W1:Y:S01]  /*0230*/  SYNCS.EXCH.64 URZ, [UR8], UR4 ;  /* 0x00000004083f75b2 */ /* 0x0010620008000100 */
[----:B------:R0:W2:Y:S01]  /*0240*/  SYNCS.EXCH.64 URZ, [UR8+0x18], UR6 ;  /* 0x00001806083f75b2 */ /* 0x0000a20008000100 */
[----:B------:R0:W3:Y:S01]  /*0250*/  SYNCS.EXCH.64 URZ, [UR8+0x8], UR4 ;  /* 0x00000804083f75b2 */ /* 0x0000e20008000100 */
[----:B------:R0:W4:Y:S01]  /*0260*/  SYNCS.EXCH.64 URZ, [UR8+0x20], UR6 ;  /* 0x00002006083f75b2 */ /* 0x0001220008000100 */
[----:B------:R0:W0:Y:S01]  /*0270*/  SYNCS.EXCH.64 URZ, [UR8+0x10], UR4 ;  /* 0x00001004083f75b2 */ /* 0x0000220008000100 */
[----:B------:R0:W0:Y:S01]  /*0280*/  SYNCS.EXCH.64 URZ, [UR8+0x28], UR6 ;  /* 0x00002806083f75b2 */ /* 0x0000220008000100 */
[----:B------:R-:W-:Y:S01]  /*0290*/  NOP ;  /* 0x0000000000007918 */ /* 0x000fe20000000000 */
.L_x_2:
[----:B------:R-:W5:Y:S01]  /*02a0*/  SHFL.IDX PT, R0, R0, RZ, 0x1f ;  /* 0x00001fff00007589 */ /* 0x000f6200000e0000 */
[----:B------:R-:W-:Y:S01]  /*02b0*/  ELECT P0, URZ, PT ;  /* 0x00000000003f782f */ /* 0x000fe20003800000 */
[----:B------:R-:W1:Y:S01]  /*02c0*/  LDC R2, c[0x0][0x65c] ;  /* 0x00019700ff027b82 */ /* 0x000e620000000800 */
[----:B------:R-:W-:Y:S01]  /*02d0*/  SHF.R.S32.HI R6, RZ, 0x1f, R5 ;  /* 0x0000001fff067819 */ /* 0x000fe20000011405 */
[----:B------:R-:W2:Y:S01]  /*02e0*/  S2R R3, SR_CTAID.Y ;  /* 0x0000000000037919 */ /* 0x000ea20000002600 */
[----:B0-----:R-:W-:Y:S01]  /*02f0*/  UMOV UR4, 0x20 ;  /* 0x0000002000047882 */ /* 0x001fe20000000000 */
[----:B------:R-:W-:Y:S01]  /*0300*/  ISETP.NE.AND P2, PT, R8, RZ, PT ;  /* 0x000000ff0800720c */ /* 0x000fe20003f45270 */
[----:B------:R-:W-:Y:S01]  /*0310*/  NOP ;  /* 0x0000000000007918 */ /* 0x000fe20000000000 */
[----:B------:R-:W0:Y:S01]  /*0320*/  S2R R4, SR_CTAID.X ;  /* 0x0000000000047919 */ /* 0x000e220000002500 */
[----:B------:R-:W-:Y:S01]  /*0330*/  LEA.HI R6, R6, R5, RZ, 0x2 ;  /* 0x0000000506067211 */ /* 0x000fe200078f10ff */
[----:B------:R-:W-:Y:S01]  /*0340*/  NOP ;  /* 0x0000000000007918 */ /* 0x000fe20000000000 */
[----:B-----5:R-:W-:-:S02]  /*0350*/  ISETP.NE.OR P0, PT, R0, RZ, !P0 ;  /* 0x000000ff0000720c */ /* 0x020fc40004705670 */
[----:B-1----:R-:W-:-:S04]  /*0360*/  ISETP.NE.AND P3, PT, R2, 0x1, PT ;  /* 0x000000010200780c */ /* 0x002fc80003f65270 */
[----:B------:R-:W-:Y:S02]  /*0370*/  P2R R0, PR, RZ, 0x8 ;  /* 0x00000008ff007803 */ /* 0x000fe40000000000 */
[----:B------:R-:W-:-:S05]  /*0380*/  LOP3.LUT R0, R6, 0xfffffffc, RZ, 0xc0, !PT ;  /* 0xfffffffc06007812 */ /* 0x000fca00078ec0ff */
[----:B------:R-:W-:Y:S01]  /*0390*/  VOTEU.ALL UP0, P0 ;  /* 0x00000000003f7886 */ /* 0x000fe20000000000 */
[----:B------:R-:W-:Y:S01]  /*03a0*/  IMAD.IADD R0, R5, 0x1, -R0 ;  /* 0x0000000105007824 */ /* 0x000fe200078e0a00 */
[----:B------:R-:W0:Y:S01]  /*03b0*/  @P3 LDC R17, c[0x0][0x10] ;  /* 0x00000400ff113b82 */ /* 0x000e220000000800 */
[----:B------:R-:W-:Y:S01]  /*03c0*/  VOTEU.ALL UP1, P0 ;  /* 0x00000000003f7886 */ /* 0x000fe20000020000 */
[----:B--2---:R-:W-:Y:S01]  /*03d0*/  @P3 IMAD.MOV.U32 R6, RZ, RZ, R3 ;  /* 0x000000ffff063224 */ /* 0x004fe200078e0003 */
[----:B------:R-:W-:Y:S01]  /*03e0*/  @!UP0 UMOV UR6, 0x400 ;  /* 0x0000040000068882 */ /* 0x000fe20000000000 */
[----:B------:R-:W-:-:S04]  /*03f0*/  @!UP0 UIADD3 UR4, -UR4, 0x100000, URZ ;  /* 0x0010000004048890 */ /* 0x000fc8000fffe13f */
[----:B------:R-:W-:Y:S02]  /*0400*/  @!UP0 USHF.L.U32 UR5, UR4, 0xb, URZ ;  /* 0x0000000b04058899 */ /* 0x000fe4000800063f */
[----:B------:R-:W-:Y:S01]  /*0410*/  @!UP0 USHF.L.U32 UR4, UR4, 0x1, URZ ;  /* 0x0000000104048899 */ /* 0x000fe2000800063f */
[----:B------:R-:W-:Y:S02]  /*0420*/  @P3 IMAD.MOV.U32 R7, RZ, RZ, RZ ;  /* 0x000000ffff073224 */ /* 0x000fe400078e00ff */
[----:B------:R-:W-:Y:S01]  /*0430*/  IMAD.MOV.U32 R5, RZ, RZ, RZ ;  /* 0x000000ffff057224 */ /* 0x000fe200078e00ff */
[----:B------:R-:W1:Y:S01]  /*0440*/  @!UP0 S2UR UR7, SR_CgaCtaId ;  /* 0x00000000000789c3 */ /* 0x000e620000008800 */
[----:B------:R-:W-:-:S07]  /*0450*/  @P3 IMAD.MOV.U32 R11, RZ, RZ, RZ ;  /* 0x000000ffff0b3224 */ /* 0x000fce00078e00ff */
[----:B------:R-:W2:Y:S01]  /*0460*/  @!P3 LDC R9, c[0x0][0xc] ;  /* 0x00000300ff09bb82 */ /* 0x000ea20000000800 */
[----:B0-----:R-:W-:-:S04]  /*0470*/  @P3 IMAD.WIDE.U32 R16, R4, R17, R6 ;  /* 0x0000001104103225 */ /* 0x001fc800078e0006 */
[----:B------:R-:W-:Y:S01]  /*0480*/  @P3 IMAD.IADD R17, R17, 0x1, R11 ;  /* 0x0000000111113824 */ /* 0x000fe200078e020b */
[----:B-1----:R-:W-:Y:S01]  /*0490*/  @!UP0 ULEA UR6, UR7, UR6, 0x18 ;  /* 0x0000000607068291 */ /* 0x002fe2000f8ec03f */
[----:B------:R-:W-:Y:S01]  /*04a0*/  VOTEU.ALL UP0, P0 ;  /* 0x00000000003f7886 */ /* 0x000fe20000000000 */
[----:B------:R-:W-:-:S04]  /*04b0*/  ISETP.NE.AND P0, PT, R0, 0x3, PT ;  /* 0x000000030000780c */ /* 0x000fc80003f05270 */
[----:B------:R-:W-:Y:S01]  /*04c0*/  ISETP.EQ.OR P0, PT, R0, RZ, !P0 ;  /* 0x000000ff0000720c */ /* 0x000fe20004702670 */
[----:B--2---:R-:W-:-:S03]  /*04d0*/  @!P3 IMAD.WIDE.U32 R6, R9, R3, R4 ;  /* 0x000000030906b225 */ /* 0x004fc600078e0004 */
[C---:B------:R-:W-:Y:S01]  /*04e0*/  ISETP.EQ.AND P0, PT, R8.reuse, RZ, P0 ;  /* 0x000000ff0800720c */ /* 0x040fe20000702270 */
[----:B------:R-:W-:Y:S01]  /*04f0*/  VIADD R8, R8, 0xffffffff ;  /* 0xffffffff08087836 */ /* 0x000fe20000000000 */
[----:B------:R-:W0:Y:S02]  /*0500*/  FENCE.VIEW.ASYNC.S ;  /* 0x00000000000073c6 */ /* 0x000e240000000000 */
[----:B0-----:R0:W3:Y:S01]  /*0510*/  @!UP0 SYNCS.EXCH.64 URZ, [UR6+0x40], UR4 ;  /* 0x00004004063f85b2 */ /* 0x0010e20008000100 */
[----:B------:R-:W-:Y:S01]  /*0520*/  @!P3 IMAD.MOV.U32 R16, RZ, RZ, R6 ;  /* 0x000000ffff10b224 */ /* 0x000fe200078e0006 */
[----:B------:R-:W-:Y:S01]  /*0530*/  SEL R19, RZ, 0x1, !P0 ;  /* 0x00000001ff137807 */ /* 0x000fe20004000000 */
[----:B------:R-:W-:Y:S01]  /*0540*/  @!P3 IMAD.MOV.U32 R17, RZ, RZ, R7 ;  /* 0x000000ffff11b224 */ /* 0x000fe200078e0007 */
[----:B------:R-:W-:-:S04]  /*0550*/  ISETP.GE.U32.AND P1, PT, R8, 0x2, PT ;  /* 0x000000020800780c */ /* 0x000fc80003f26070 */
[----:B------:R-:W-:Y:S01]  /*0560*/  SEL R19, R19, 0x2, P1 ;  /* 0x0000000213137807 */ /* 0x000fe20000800000 */
[----:B------:R0:W3:Y:S01]  /*0570*/  @!UP1 SYNCS.EXCH.64 URZ, [UR6+0x48], UR4 ;  /* 0x00004804063f95b2 */ /* 0x0000e20008000100 */
[----:B------:R-:W-:Y:S01]  /*0580*/  NOP ;  /* 0x0000000000007918 */ /* 0x000fe20000000000 */
[----:B---34-:R-:W-:Y:S06]  /*0590*/  BAR.SYNC.DEFER_BLOCKING 0x0 ;  /* 0x0000000000007b1d */ /* 0x018fec0000010000 */
[----:B------:R-:W-:Y:S05]  /*05a0*/  @!P2 BRA `(.L_x_3) ;  /* 0x000000800064a947 */ /* 0x000fea0003800000 */
[----:B------:R-:W-:-:S13]  /*05b0*/  ISETP.GT.U32.AND P0, PT, R8, 0x1, PT ;  /* 0x000000010800780c */ /* 0x000fda0003f04070 */
[----:B0-----:R-:W-:Y:S05]  /*05c0*/  @P0 EXIT ;  /* 0x000000000000094d */ /* 0x001fea0003800000 */
[----:B------:R-:W-:Y:S01]  /*05d0*/  ULDC.64 UR4, c[0x0][0x650] ;  /* 0x0001940000047ab9 */ /* 0x000fe20000000a00 */
[----:B------:R-:W-:Y:S01]  /*05e0*/  PRMT R0, RZ, 0x7610, R0 ;  /* 0x00007610ff007816 */ /* 0x000fe20000000000 */
[----:B------:R-:W-:Y:S01]  /*05f0*/  IMAD.MOV.U32 R152, RZ, RZ, -0x1 ;  /* 0xffffffffff987424 */ /* 0x000fe200078e00ff */
[----:B------:R-:W-:Y:S01]  /*0600*/  ISETP.GE.U32.AND P0, PT, R16, UR4, PT ;  /* 0x0000000410007c0c */ /* 0x000fe2000bf06070 */
[----:B------:R-:W-:Y:S02]  /*0610*/  IMAD.MOV.U32 R23, RZ, RZ, -0x1 ;  /* 0xffffffffff177424 */ /* 0x000fe400078e00ff */
[----:B------:R-:W-:Y:S01]  /*0620*/  IMAD.MOV.U32 R22, RZ, RZ, -0x1 ;  /* 0xffffffffff167424 */ /* 0x000fe200078e00ff */
[----:B------:R-:W-:-:S13]  /*0630*/  ISETP.GE.U32.AND.EX P0, PT, R17, UR5, PT, P0 ;  /* 0x0000000511007c0c */ /* 0x000fda000bf06100 */
[----:B------:R-:W-:Y:S05]  /*0640*/  @P0 BRA `(.L_x_4) ;  /* 0x0000000400580947 */ /* 0x000fea0003800000 */
[----:B------:R-:W0:Y:S01]  /*0650*/  LDC.64 R14, c[0x0][0x628] ;  /* 0x00018a00ff0e7b82 */ /* 0x000e220000000a00 */
[----:B------:R-:W-:Y:S02]  /*0660*/  IMAD.MOV.U32 R6, RZ, RZ, R16 ;  /* 0x000000ffff067224 */ /* 0x000fe400078e0010 */
[----:B------:R-:W-:-:S05]  /*0670*/  IMAD.MOV.U32 R7, RZ, RZ, R17 ;  /* 0x000000ffff077224 */ /* 0x000fca00078e0011 */
[----:B------:R-:W1:Y:S08]  /*0680*/  LDC R0, c[0x0][0x630] ;  /* 0x00018c00ff007b82 */ /* 0x000e700000000800 */
[----:B------:R-:W2:Y:S01]  /*0690*/  LDC.64 R20, c[0x0][0x620] ;  /* 0x00018800ff147b82 */ /* 0x000ea20000000a00 */
[----:B0-----:R-:W-:-:S04]  /*06a0*/  ISETP.NE.U32.AND P0, PT, R14, RZ, PT ;  /* 0x000000ff0e00720c */ /* 0x001fc80003f05070 */
[----:B------:R-:W-:-:S13]  /*06b0*/  ISETP.NE.AND.EX P0, PT, R15, RZ, PT, P0 ;  /* 0x000000ff0f00720c */ /* 0x000fda0003f05300 */
[----:B-12---:R-:W-:Y:S05]  /*06c0*/  @!P0 BRA `(.L_x_5) ;  /* 0x0000000000288947 */ /* 0x006fea0003800000 */
[----:B------:R-:W0:Y:S02]  /*06d0*/  LDC R11, c[0x0][0x634] ;  /* 0x00018d00ff0b7b82 */ /* 0x000e240000000800 */
[----:B0-----:R-:W-:-:S05]  /*06e0*/  IADD3 R11, P0, R16, R11, RZ ;  /* 0x0000000b100b7210 */ /* 0x001fca0007f1e0ff */
[----:B------:R-:W-:-:S04]  /*06f0*/  IMAD.X R13, RZ, RZ, R17, P0 ;  /* 0x000000ffff0d7224 */ /* 0x000fc800000e0611 */
[----:B------:R-:W-:-:S04]  /*0700*/  IMAD.WIDE.U32 R6, R13, R14, RZ ;  /* 0x0000000e0d067225 */ /* 0x000fc800078e00ff */
[----:B------:R-:W-:-:S04]  /*0710*/  IMAD.WIDE.U32 R8, P0, R11, R15, R6 ;  /* 0x0000000f0b087225 */ /* 0x000fc80007800006 */
[----:B------:R-:W-:-:S04]  /*0720*/  IMAD.WIDE.U32 R6, R11, R14, RZ ;  /* 0x0000000e0b067225 */ /* 0x000fc800078e00ff */
[----:B------:R-:W-:Y:S01]  /*0730*/  IMAD.X R11, RZ, RZ, RZ, P0 ;  /* 0x000000ffff0b7224 */ /* 0x000fe200000e06ff */
[----:B------:R-:W-:Y:S01]  /*0740*/  IADD3 RZ, P0, R7, R8, RZ ;  /* 0x0000000807ff7210 */ /* 0x000fe20007f1e0ff */
[----:B------:R-:W-:-:S04]  /*0750*/  IMAD.MOV.U32 R10, RZ, RZ, R9 ;  /* 0x000000ffff0a7224 */ /* 0x000fc800078e0009 */
[----:B------:R-:W-:-:S08]  /*0760*/  IMAD.WIDE.U32.X R6, R13, R15, R10, P0 ;  /* 0x0000000f0d067225 */ /* 0x000fd000000e040a */
.L_x_5:
[-CC-:B------:R-:W-:Y:S01]  /*0770*/  SHF.R.U64 R25, R6, R0.reuse, R7.reuse ;  /* 0x0000000006197219 */ /* 0x180fe20000001207 */
[----:B------:R-:W0:Y:S01]  /*0780*/  LDC R10, c[0x0][0x618] ;  /* 0x00018600ff0a7b82 */ /* 0x000e220000000800 */
[----:B------:R-:W-:Y:S01]  /*0790*/  SHF.R.U32.HI R5, RZ, R0, R7 ;  /* 0x00000000ff057219 */ /* 0x000fe20000011607 */
[----:B------:R-:W-:Y:S01]  /*07a0*/  ULDC UR4, c[0x0][0x150] ;  /* 0x0000540000047ab9 */ /* 0x000fe20000000800 */
[----:B------:R-:W-:Y:S02]  /*07b0*/  IADD3 R9, P0, RZ, -R25, RZ ;  /* 0x80000019ff097210 */ /* 0x000fe40007f1e0ff */
[----:B------:R-:W-:-:S03]  /*07c0*/  I2FP.F32.U32 R0, R4 ;  /* 0x0000000400007245 */ /* 0x000fc60000201000 */
[----:B------:R-:W1:Y:S01]  /*07d0*/  LDC.64 R26, c[0x0][0x640] ;  /* 0x00019000ff1a7b82 */ /* 0x000e620000000a00 */
[----:B------:R-:W-:Y:S02]  /*07e0*/  IMAD.X R11, RZ, RZ, ~R5, P0 ;  /* 0x000000ffff0b7224 */ /* 0x000fe400000e0e05 */
[----:B------:R-:W-:Y:S01]  /*07f0*/  FMUL R0, R0, UR4 ;  /* 0x0000000400007c20 */ /* 0x000fe20008400000 */
[----:B------:R-:W-:Y:S01]  /*0800*/  IMAD.WIDE.U32 R6, R9, R20, R16 ;  /* 0x0000001409067225 */ /* 0x000fe200078e0010 */
[----:B------:R-:W-:-:S03]  /*0810*/  ULDC UR4, c[0x0][0x154] ;  /* 0x0000550000047ab9 */ /* 0x000fc60000000800 */
[----:B------:R-:W-:Y:S01]  /*0820*/  IMAD R8, R11, R20, RZ ;  /* 0x000000140b087224 */ /* 0x000fe200078e02ff */
[----:B------:R-:W2:Y:S01]  /*0830*/  LDC R5, c[0x0][0x144] ;  /* 0x00005100ff057b82 */ /* 0x000ea20000000800 */
[----:B------:R-:W3:Y:S02]  /*0840*/  F2I.U32.TRUNC.NTZ R0, R0 ;  /* 0x0000000000007305 */ /* 0x000ee4000020f000 */
[----:B------:R-:W-:-:S04]  /*0850*/  IMAD R9, R9, R21, R8 ;  /* 0x0000001509097224 */ /* 0x000fc800078e0208 */
[----:B------:R-:W-:Y:S01]  /*0860*/  IMAD.IADD R7, R7, 0x1, R9 ;  /* 0x0000000107077824 */ /* 0x000fe200078e0209 */
[----:B------:R-:W4:Y:S01]  /*0870*/  LDC R12, c[0x0][0x608] ;  /* 0x00018200ff0c7b82 */ /* 0x000f220000000800 */
[----:B------:R-:W-:-:S03]  /*0880*/  IMAD.MOV.U32 R9, RZ, RZ, -0x1 ;  /* 0xffffffffff097424 */ /* 0x000fc600078e00ff */
[-CC-:B0-----:R-:W-:Y:S02]  /*0890*/  SHF.R.U64 R20, R6, R10.reuse, R7.reuse ;  /* 0x0000000a06147219 */ /* 0x181fe40000001207 */
[----:B------:R-:W-:Y:S02]  /*08a0*/  I2FP.F32.U32 R6, R3 ;  /* 0x0000000300067245 */ /* 0x000fe40000201000 */
[----:B------:R-:W0:Y:S01]  /*08b0*/  LDC R24, c[0x0][0x658] ;  /* 0x00019600ff187b82 */ /* 0x000e220000000800 */
[----:B-1----:R-:W-:Y:S01]  /*08c0*/  ISETP.NE.U32.AND P0, PT, R26, RZ, PT ;  /* 0x000000ff1a00720c */ /* 0x002fe20003f05070 */
[----:B---3--:R-:W-:Y:S01]  /*08d0*/  IMAD.MOV R8, RZ, RZ, -R0 ;  /* 0x000000ffff087224 */ /* 0x008fe200078e0a00 */
[----:B------:R-:W-:Y:S01]  /*08e0*/  SHF.R.U32.HI R7, RZ, R10, R7 ;  /* 0x0000000aff077219 */ /* 0x000fe20000011607 */
[----:B------:R-:W-:Y:S01]  /*08f0*/  FMUL R6, R6, UR4 ;  /* 0x0000000406067c20 */ /* 0x000fe20008400000 */
[----:B------:R-:W-:-:S03]  /*0900*/  ISETP.NE.AND.EX P0, PT, R27, RZ, PT, P0 ;  /* 0x000000ff1b00720c */ /* 0x000fc60003f05300 */
[----:B------:R-:W1:Y:S01]  /*0910*/  LDC R14, c[0x0][0x148] ;  /* 0x00005200ff0e7b82 */ /* 0x000e620000000800 */
[----:B--2---:R-:W-:-:S07]  /*0920*/  IMAD R0, R5, R8, R4 ;  /* 0x0000000805007224 */ /* 0x004fce00078e0204 */
[----:B------:R-:W2:Y:S01]  /*0930*/  LDC R22, c[0x0][0x600] ;  /* 0x00018000ff167b82 */ /* 0x000ea20000000800 */
[-CC-:B----4-:R-:W-:Y:S02]  /*0940*/  SHF.R.U64 R28, R20, R12.reuse, R7.reuse ;  /* 0x0000000c141c7219 */ /* 0x190fe40000001207 */
[----:B------:R-:W-:Y:S01]  /*0950*/  SHF.R.U32.HI R5, RZ, R12, R7 ;  /* 0x0000000cff057219 */ /* 0x000fe20000011607 */
[----:B------:R-:W-:Y:S01]  /*0960*/  IMAD.MOV.U32 R7, RZ, RZ, 0x1 ;  /* 0x00000001ff077424 */ /* 0x000fe200078e00ff */
[----:B------:R3:W4:Y:S03]  /*0970*/  F2I.U32.TRUNC.NTZ R12, R6 ;  /* 0x00000006000c7305 */ /* 0x000726000020f000 */
[----:B------:R-:W1:Y:S01]  /*0980*/  LDC R15, c[0x0][0x648] ;  /* 0x00019200ff0f7b82 */ /* 0x000e620000000800 */
[-C--:B0-----:R-:W-:Y:S02]  /*0990*/  SHF.L.U32 R4, R9, R24.reuse, RZ ;  /* 0x0000001809047219 */ /* 0x081fe400000006ff */
[----:B------:R-:W-:-:S02]  /*09a0*/  SHF.R.U64 R30, R28, R24, R5 ;  /* 0x000000181c1e7219 */ /* 0x000fc40000001205 */
[----:B------:R-:W-:Y:S02]  /*09b0*/  LOP3.LUT R11, RZ, R4, RZ, 0x33, !PT ;  /* 0x00000004ff0b7212 */ /* 0x000fe400078e33ff */
[-C--:B------:R-:W-:Y:S01]  /*09c0*/  SHF.R.U32.HI R5, RZ, R24.reuse, R5 ;  /* 0x00000018ff057219 */ /* 0x080fe20000011605 */
[----:B------:R-:W0:Y:S01]  /*09d0*/  LDC R21, c[0x0][0x638] ;  /* 0x00018e00ff157b82 */ /* 0x000e220000000800 */
[----:B------:R-:W-:Y:S01]  /*09e0*/  SHF.L.U32 R10, R7, R24, RZ ;  /* 0x00000018070a7219 */ /* 0x000fe200000006ff */
[----:B------:R-:W-:-:S06]  /*09f0*/  IMAD.MOV.U32 R4, RZ, RZ, R30 ;  /* 0x000000ffff047224 */ /* 0x000fcc00078e001e */
[----:B------:R-:W0:Y:S01]  /*0a00*/  LDC R152, c[0x0][0x610] ;  /* 0x00018400ff987b82 */ /* 0x000e220000000800 */
[----:B---34-:R-:W-:Y:S05]  /*0a10*/  @!P0 BRA `(.L_x_6) ;  /* 0x0000000000288947 */ /* 0x018fea0003800000 */
[----:B------:R-:W3:Y:S02]  /*0a20*/  LDC R9, c[0x0][0x64c] ;  /* 0x00019300ff097b82 */ /* 0x000ee40000000800 */
[----:B---3--:R-:W-:-:S05]  /*0a30*/  IADD3 R9, P0, R30, R9, RZ ;  /* 0x000000091e097210 */ /* 0x008fca0007f1e0ff */
        /* <DEDUP_REMOVED lines=8> */
.L_x_6:
[----:B-1----:R-:W-:Y:S01]  /*0ac0*/  SHF.R.U64 R4, R4, R15, R5 ;  /* 0x0000000f04047219 */ /* 0x002fe20000001205 */
[----:B--2---:R-:W-:Y:S01]  /*0ad0*/  VIADD R5, R22, 0xffffffff ;  /* 0xffffffff16057836 */ /* 0x004fe20000000000 */
[----:B------:R-:W-:Y:S01]  /*0ae0*/  LOP3.LUT R11, R28, R11, RZ, 0xc0, !PT ;  /* 0x0000000b1c0b7212 */ /* 0x000fe200078ec0ff */
[----:B------:R-:W-:Y:S02]  /*0af0*/  IMAD.MOV R12, RZ, RZ, -R12 ;  /* 0x000000ffff0c7224 */ /* 0x000fe400078e0a0c */
[----:B------:R-:W-:Y:S01]  /*0b00*/  IMAD.MOV R6, RZ, RZ, -R4 ;  /* 0x000000ffff067224 */ /* 0x000fe200078e0a04 */
[----:B------:R-:W-:Y:S01]  /*0b10*/  LOP3.LUT R5, R20, R5, RZ, 0xc0, !PT ;  /* 0x0000000514057212 */ /* 0x000fe200078ec0ff */
[----:B------:R-:W-:Y:S02]  /*0b20*/  @P3 IMAD R0, R14, R12, R3 ;  /* 0x0000000c0e003224 */ /* 0x000fe400078e0203 */
[----:B------:R-:W-:Y:S02]  /*0b30*/  IMAD R11, R10, R4, R11 ;  /* 0x000000040a0b7224 */ /* 0x000fe400078e020b */
[----:B0-----:R-:W-:-:S02]  /*0b40*/  IMAD R3, R6, R21, R30 ;  /* 0x0000001506037224 */ /* 0x001fc400078e021e */
[----:B------:R-:W-:Y:S02]  /*0b50*/  IMAD R152, R11, R152, R0 ;  /* 0x000000980b987224 */ /* 0x000fe400078e0200 */
[----:B------:R-:W-:Y:S02]  /*0b60*/  IMAD R3, R3, R22, R5 ;  /* 0x0000001603037224 */ /* 0x000fe400078e0205 */
[----:B------:R-:W-:Y:S02]  /*0b70*/  IMAD.MOV.U32 R0, RZ, RZ, 0x1 ;  /* 0x00000001ff007424 */ /* 0x000fe400078e00ff */
[----:B------:R-:W-:Y:S01]  /*0b80*/  IMAD.MOV.U32 R22, RZ, RZ, R25 ;  /* 0x000000ffff167224 */ /* 0x000fe200078e0019 */
[----:B------:R-:W-:Y:S02]  /*0b90*/  SEL R23, R3, R152, !P3 ;  /* 0x0000009803177207 */ /* 0x000fe40005800000 */
[----:B------:R-:W-:-:S07]  /*0ba0*/  SEL R152, R152, R3, !P3 ;  /* 0x0000000398987207 */ /* 0x000fce0005800000 */
.L_x_4:
[----:B------:R-:W-:-:S08]  /*0bb0*/  NOP ;  /* 0x0000000000007918 */ /* 0x000fd00000000000 */
[----:B------:R-:W0:Y:S02]  /*0bc0*/  USETMAXREG.TRY_ALLOC.CTAPOOL UP0, 0xe8 ;  /* 0x000000e8000079c8 */ /* 0x000e240008000600 */
[----:B0-----:R-:W-:-:S13]  /*0bd0*/  PLOP3.LUT P0, PT, PT, PT, UP0, 0x80, 0x0 ;  /* 0x000000000000781c */ /* 0x001fda0003f0f008 */
[----:B------:R-:W-:Y:S05]  /*0be0*/  @!P0 BRA `(.L_x_4) ;  /* 0xfffffffc00f08947 */ /* 0x000fea000383ffff */
[----:B------:R-:W-:Y:S01]  /*0bf0*/  ULDC.64 UR4, c[0x0][0x598] ;  /* 0x0001660000047ab9 */ /* 0x000fe20000000a00 */
[----:B------:R-:W-:Y:S01]  /*0c00*/  ULDC.64 UR36, c[0x0][0x208] ;  /* 0x0000820000247ab9 */ /* 0x000fe20000000a00 */
[----:B------:R-:W-:-:S04]  /*0c10*/  ISETP.NE.U32.AND P0, PT, RZ, UR4, PT ;  /* 0x00000004ff007c0c */ /* 0x000fc8000bf05070 */
[----:B------:R-:W-:-:S13]  /*0c20*/  ISETP.NE.AND.EX P0, PT, RZ, UR5, PT, P0 ;  /* 0x00000005ff007c0c */ /* 0x000fda000bf05300 */
[----:B------:R-:W-:Y:S05]  /*0c30*/  @!P0 BRA `(.L_x_7) ;  /* 0x00000000001c8947 */ /* 0x000fea0003800000 */
[----:B------:R-:W0:Y:S02]  /*0c40*/  LDC.64 R4, c[0x0][0x598] ;  /* 0x00016600ff047b82 */ /* 0x000e240000000a00 */
[----:B0-----:R-:W2:Y:S02]  /*0c50*/  LDG.E.64 R4, desc[UR36][R4.64] ;  /* 0x0000002404047981 */ /* 0x001ea4000c1e1b00 */
[----:B--2---:R-:W-:-:S04]  /*0c60*/  ISETP.NE.U32.AND P0, PT, R4, RZ, PT ;  /* 0x000000ff0400720c */ /* 0x004fc80003f05070 */
[----:B------:R-:W-:-:S13]  /*0c70*/  ISETP.NE.AND.EX P0, PT, R5, RZ, PT, P0 ;  /* 0x000000ff0500720c */ /* 0x000fda0003f05300 */
[----:B------:R-:W-:Y:S05]  /*0c80*/  @!P0 BRA `(.L_x_7) ;  /* 0x0000000000088947 */ /* 0x000fea0003800000 */
[----:B------:R0:W5:Y:S01]  /*0c90*/  LD.E R153, desc[UR36][R4.64] ;  /* 0x0000002404997980 */ /* 0x000162000c101900 */
[----:B------:R-:W-:Y:S05]  /*0ca0*/  BRA `(.L_x_8) ;  /* 0x0000000000247947 */ /* 0x000fea0003800000 */
.L_x_7:
[----:B------:R-:W-:Y:S02]  /*0cb0*/  ULDC.64 UR4, c[0x0][0x588] ;  /* 0x0001620000047ab9 */ /* 0x000fe40000000a00 */
[----:B------:R-:W-:-:S04]  /*0cc0*/  ISETP.NE.U32.AND P0, PT, RZ, UR4, PT ;  /* 0x00000004ff007c0c */ /* 0x000fc8000bf05070 */
[----:B------:R-:W-:-:S13]  /*0cd0*/  ISETP.NE.AND.EX P0, PT, RZ, UR5, PT, P0 ;  /* 0x00000005ff007c0c */ /* 0x000fda000bf05300 */
[----:B------:R-:W-:Y:S05]  /*0ce0*/  @!P0 BRA `(.L_x_9) ;  /* 0x00000000000c8947 */ /* 0x000fea0003800000 */
[----:B------:R-:W0:Y:S02]  /*0cf0*/  LDC.64 R4, c[0x0][0x588] ;  /* 0x00016200ff047b82 */ /* 0x000e240000000a00 */
[----:B0-----:R1:W5:Y:S01]  /*0d00*/  LDG.E R153, desc[UR36][R4.64] ;  /* 0x0000002404997981 */ /* 0x001362000c1e1900 */
[----:B------:R-:W-:Y:S05]  /*0d10*/  BRA `(.L_x_8) ;  /* 0x0000000000087947 */ /* 0x000fea0003800000 */
.L_x_9:
[----:B------:R-:W-:Y:S02]  /*0d20*/  ULDC UR4, c[0x0][0x580] ;  /* 0x0001600000047ab9 */ /* 0x000fe40000000800 */
[----:B------:R-:W-:-:S07]  /*0d30*/  IMAD.U32 R153, RZ, RZ, UR4 ;  /* 0x00000004ff997e24 */ /* 0x000fce000f8e00ff */
.L_x_8:
[----:B------:R-:W-:Y:S02]  /*0d40*/  ULDC.64 UR4, c[0x0][0x5a0] ;  /* 0x0001680000047ab9 */ /* 0x000fe40000000a00 */
[----:B------:R-:W-:-:S04]  /*0d50*/  ISETP.NE.U32.AND P0, PT, RZ, UR4, PT ;  /* 0x00000004ff007c0c */ /* 0x000fc8000bf05070 */
[----:B------:R-:W-:-:S13]  /*0d60*/  ISETP.NE.AND.EX P0, PT, RZ, UR5, PT, P0 ;  /* 0x00000005ff007c0c */ /* 0x000fda000bf05300 */
[----:B------:R-:W-:Y:S05]  /*0d70*/  @!P0 BRA `(.L_x_10) ;  /* 0x00000000001c8947 */ /* 0x000fea0003800000 */
[----:B01----:R-:W0:Y:S02]  /*0d80*/  LDC.64 R4, c[0x0][0x5a0] ;  /* 0x00016800ff047b82 */ /* 0x003e240000000a00 */
[----:B0-----:R-:W2:Y:S02]  /*0d90*/  LDG.E.64 R4, desc[UR36][R4.64] ;  /* 0x0000002404047981 */ /* 0x001ea4000c1e1b00 */
[----:B--2---:R-:W-:-:S04]  /*0da0*/  ISETP.NE.U32.AND P0, PT, R4, RZ, PT ;  /* 0x000000ff0400720c */ /* 0x004fc80003f05070 */
[----:B------:R-:W-:-:S13]  /*0db0*/  ISETP.NE.AND.EX P0, PT, R5, RZ, PT, P0 ;  /* 0x000000ff0500720c */ /* 0x000fda0003f05300 */
[----:B------:R-:W-:Y:S05]  /*0dc0*/  @!P0 BRA `(.L_x_10) ;  /* 0x0000000000088947 */ /* 0x000fea0003800000 */
[----:B------:R0:W5:Y:S01]  /*0dd0*/  LD.E R154, desc[UR36][R4.64] ;  /* 0x00000024049a7980 */ /* 0x000162000c101900 */
[----:B------:R-:W-:Y:S05]  /*0de0*/  BRA `(.L_x_11) ;  /* 0x0000000000247947 */ /* 0x000fea0003800000 */
.L_x_10:
[----:B------:R-:W-:Y:S02]  /*0df0*/  ULDC.64 UR4, c[0x0][0x590] ;  /* 0x0001640000047ab9 */ /* 0x000fe40000000a00 */
[----:B------:R-:W-:-:S04]  /*0e00*/  ISETP.NE.U32.AND P0, PT, RZ, UR4, PT ;  /* 0x00000004ff007c0c */ /* 0x000fc8000bf05070 */
[----:B------:R-:W-:-:S13]  /*0e10*/  ISETP.NE.AND.EX P0, PT, RZ, UR5, PT, P0 ;  /* 0x00000005ff007c0c */ /* 0x000fda000bf05300 */
[----:B------:R-:W-:Y:S05]  /*0e20*/  @!P0 BRA `(.L_x_12) ;  /* 0x00000000000c8947 */ /* 0x000fea0003800000 */
[----:B------:R-:W2:Y:S02]  /*0e30*/  LDC.64 R154, c[0x0][0x590] ;  /* 0x00016400ff9a7b82 */ /* 0x000ea40000000a00 */
[----:B--2---:R2:W5:Y:S01]  /*0e40*/  LDG.E R154, desc[UR36][R154.64] ;  /* 0x000000249a9a7981 */ /* 0x004562000c1e1900 */
[----:B------:R-:W-:Y:S05]  /*0e50*/  BRA `(.L_x_11) ;  /* 0x0000000000087947 */ /* 0x000fea0003800000 */
.L_x_12:
[----:B------:R-:W-:Y:S02]  /*0e60*/  ULDC UR4, c[0x0][0x584] ;  /* 0x0001610000047ab9 */ /* 0x000fe40000000800 */
[----:B------:R-:W-:-:S07]  /*0e70*/  IMAD.U32 R154, RZ, RZ, UR4 ;  /* 0x00000004ff9a7e24 */ /* 0x000fce000f8e00ff */
.L_x_11:
[----:B------:R-:W-:-:S13]  /*0e80*/  LOP3.LUT P0, RZ, R0, 0xff, RZ, 0xc0, !PT ;  /* 0x000000ff00ff7812 */ /* 0x000fda000780c0ff */
[----:B------:R-:W-:Y:S05]  /*0e90*/  @!P0 EXIT ;  /* 0x000000000000894d */ /* 0x000fea0003800000 */
[----:B------:R-:W-:Y:S01]  /*0ea0*/  ULDC UR4, c[0x0][0x28c] ;  /* 0x0000a30000047ab9 */ /* 0x000fe20000000800 */
[----:B------:R-:W-:Y:S01]  /*0eb0*/  UMOV UR38, URZ ;  /* 0x0000003f00267c82 */ /* 0x000fe20008000000 */
[----:B------:R-:W-:Y:S01]  /*0ec0*/  UIADD3 UR4, UR4, 0x3f, URZ ;  /* 0x0000003f04047890 */ /* 0x000fe2000fffe03f */
[----:B------:R-:W-:-:S03]  /*0ed0*/  UMOV UR39, URZ ;  /* 0x0000003f00277c82 */ /* 0x000fc60008000000 */
[----:B------:R-:W-:-:S04]  /*0ee0*/  USHF.R.S32.HI UR5, URZ, 0x1f, UR4 ;  /* 0x0000001f3f057899 */ /* 0x000fc80008011404 */
[----:B------:R-:W-:-:S04]  /*0ef0*/  ULEA.HI UR5, UR5, UR4, URZ, 0x6 ;  /* 0x0000000405057291 */ /* 0x000fc8000f8f303f */
[----:B------:R-:W-:-:S12]  /*0f00*/  USHF.R.S32.HI UR40, URZ, 0x6, UR5 ;  /* 0x000000063f287899 */ /* 0x000fd80008011405 */
.L_x_290:
[----:B------:R-:W-:Y:S01]  /*0f10*/  LOP3.LUT R0, R18, 0x80, RZ, 0xc0, !PT ;  /* 0x0000008012007812 */ /* 0x000fe200078ec0ff */
[----:B------:R-:W3:Y:S01]  /*0f20*/  S2UR UR7, SR_CgaCtaId ;  /* 0x00000000000779c3 */ /* 0x000ee20000008800 */
[----:B------:R-:W-:Y:S02]  /*0f30*/  UMOV UR6, 0x400 ;  /* 0x0000040000067882 */ /* 0x000fe40000000000 */
[----:B------:R-:W-:-:S06]  /*0f40*/  SHF.R.U32.HI R0, RZ, 0x7, R0 ;  /* 0x00000007ff007819 */ /* 0x000fcc0000011600 */
[----:B----4-:R-:W4:Y:S01]  /*0f50*/  SHFL.IDX PT, R0, R0, RZ, 0x1f ;  /* 0x00001fff00007589 */ /* 0x010f2200000e0000 */
[----:B---3--:R-:W-:Y:S01]  /*0f60*/  ULEA UR6, UR7, UR6, 0x18 ;  /* 0x0000000607067291 */ /* 0x008fe2000f8ec03f */
[----:B----4-:R-:W-:-:S13]  /*0f70*/  R2UR UR4, R0 ;  /* 0x00000000000472ca */ /* 0x010fda00000e0000 */
[----:B------:R-:W-:-:S04]  /*0f80*/  ULEA.HI UR5, UR4, UR4, URZ, 0x1 ;  /* 0x0000000404057291 */ /* 0x000fc8000f8f083f */
[----:B------:R-:W-:-:S04]  /*0f90*/  ULOP3.LUT UR5, UR5, 0xffffe, URZ, 0xc0, !UPT ;  /* 0x000ffffe05057892 */ /* 0x000fc8000f8ec03f */
[----:B------:R-:W-:-:S03]  /*0fa0*/  UIADD3 UR5, UR4, -UR5, URZ ;  /* 0x8000000504057290 */ /* 0x000fc6000fffe03f */
[----:B------:R-:W-:Y:S01]  /*0fb0*/  ULDC UR4, c[0x0][0x28c] ;  /* 0x0000a30000047ab9 */ /* 0x000fe20000000800 */
[----:B------:R-:W-:Y:S01]  /*0fc0*/  ULEA UR5, UR5, UR6, 0xc ;  /* 0x0000000605057291 */ /* 0x000fe2000f8e603f */
[----:B------:R-:W-:-:S03]  /*0fd0*/  ISETP.LT.AND P0, PT, RZ, UR4, PT ;  /* 0x00000004ff007c0c */ /* 0x000fc6000bf01270 */
[----:B------:R-:W-:-:S04]  /*0fe0*/  UIADD3 UR5, UR5, 0x100, URZ ;  /* 0x0000010005057890 */ /* 0x000fc8000fffe03f */
[----:B------:R-:W-:-:S04]  /*0ff0*/  USHF.R.U32.HI UR5, URZ, 0x4, UR5 ;  /* 0x000000043f057899 */ /* 0x000fc80008011605 */
[----:B------:R-:W-:-:S04]  /*1000*/  ULOP3.LUT UR5, UR5, 0x3fff, URZ, 0xc0, !UPT ;  /* 0x00003fff05057892 */ /* 0x000fc8000f8ec03f */
[----:B------:R-:W-:Y:S01]  /*1010*/  ULOP3.LUT UR41, UR5, 0x10000, URZ, 0xfc, !UPT ;  /* 0x0001000005297892 */ /* 0x000fe2000f8efc3f */
[----:B01----:R-:W-:Y:S11]  /*1020*/  @P0 BRA `(.L_x_13) ;  /* 0x0000000000400947 */ /* 0x003ff60003800000 */
[----:B------:R-:W-:Y:S01]  /*1030*/  MOV R0, 0x0 ;  /* 0x0000000000007802 */ /* 0x000fe20000000f00 */
[----:B------:R-:W-:Y:S01]  /*1040*/  ULDC.64 UR4, c[0x4][0x68] ;  /* 0x01001a0000047ab9 */ /* 0x000fe20000000a00 */
[----:B------:R-:W-:Y:S01]  /*1050*/  ULDC.64 UR6, c[0x4][0x8] ;  /* 0x0100020000067ab9 */ /* 0x000fe20000000a00 */
[----:B01----:R-:W-:Y:S01]  /*1060*/  IMAD.U32 R4, RZ, RZ, UR4 ;  /* 0x00000004ff047e24 */ /* 0x003fe2000f8e00ff */
[----:B------:R0:W1:Y:S01]  /*1070*/  LDC.64 R14, c[0x4][R0] ;  /* 0x01000000000e7b82 */ /* 0x0000620000000a00 */
[----:B------:R-:W-:Y:S01]  /*1080*/  IMAD.U32 R5, RZ, RZ, UR5 ;  /* 0x00000005ff057e24 */ /* 0x000fe2000f8e00ff */
[----:B------:R-:W-:Y:S01]  /*1090*/  ULDC.64 UR4, c[0x4][0x70] ;  /* 0x01001c0000047ab9 */ /* 0x000fe20000000a00 */
[----:B------:R-:W-:Y:S02]  /*10a0*/  IMAD.U32 R10, RZ, RZ, UR6 ;  /* 0x00000006ff0a7e24 */ /* 0x000fe4000f8e00ff */
[----:B------:R-:W-:Y:S02]  /*10b0*/  IMAD.U32 R6, RZ, RZ, UR4 ;  /* 0x00000004ff067e24 */ /* 0x000fe4000f8e00ff */
[----:B------:R-:W-:-:S02]  /*10c0*/  IMAD.U32 R7, RZ, RZ, UR5 ;  /* 0x00000005ff077e24 */ /* 0x000fc4000f8e00ff */
[----:B------:R-:W-:Y:S02]  /*10d0*/  IMAD.U32 R11, RZ, RZ, UR7 ;  /* 0x00000007ff0b7e24 */ /* 0x000fe4000f8e00ff */
[----:B------:R-:W-:Y:S02]  /*10e0*/  IMAD.MOV.U32 R8, RZ, RZ, 0x1e1 ;  /* 0x000001e1ff087424 */ /* 0x000fe400078e00ff */
[----:B------:R-:W-:Y:S02]  /*10f0*/  IMAD.MOV.U32 R12, RZ, RZ, 0x1 ;  /* 0x00000001ff0c7424 */ /* 0x000fe400078e00ff */
[----:B0-----:R-:W-:-:S07]  /*1100*/  IMAD.MOV.U32 R13, RZ, RZ, RZ ;  /* 0x000000ffff0d7224 */ /* 0x001fce00078e00ff */
[----:B------:R-:W-:-:S07]  /*1110*/  LEPC R20, `(.L_x_13) ;  /* 0x000000001014794e */ /* 0x000fce0000000000 */
[----:B-12--5:R-:W-:Y:S05]  /*1120*/  CALL.ABS.NOINC R14 ;  /* 0x000000000e007343 */ /* 0x026fea0003c00000 */
.L_x_13:
[----:B------:R-:W-:-:S04]  /*1130*/  LOP3.LUT R0, R19, 0x1, RZ, 0xfc, !PT ;  /* 0x0000000113007812 */ /* 0x000fc800078efcff */
[----:B------:R-:W-:-:S13]  /*1140*/  ISETP.NE.AND P0, PT, R0, 0x3, PT ;  /* 0x000000030000780c */ /* 0x000fda0003f05270 */
[----:B------:R-:W-:Y:S05]  /*1150*/  @!P0 BRA `(.L_x_14) ;  /* 0x0000000000048947 */ /* 0x000fea0003800000 */
[----:B------:R-:W-:Y:S01]  /*1160*/  BPT.TRAP 0x1 ;  /* 0x000000040000795c */ /* 0x000fe20000300000 */
.L_x_14:
[----:B------:R-:W3:Y:S01]  /*1170*/  S2UR UR5, SR_CgaCtaId ;  /* 0x00000000000579c3 */ /* 0x000ee20000008800 */
[----:B------:R-:W-:Y:S01]  /*1180*/  UMOV UR4, 0x400 ;  /* 0x0000040000047882 */ /* 0x000fe20000000000 */
[----:B------:R-:W-:Y:S02]  /*1190*/  IMAD.U32 R0, RZ, RZ, UR38 ;  /* 0x00000026ff007e24 */ /* 0x000fe4000f8e00ff */
[----:B------:R-:W-:-:S03]  /*11a0*/  IMAD.U32 R3, RZ, RZ, UR39 ;  /* 0x00000027ff037e24 */ /* 0x000fc6000f8e00ff */
[----:B------:R-:W-:Y:S01]  /*11b0*/  SHF.L.U32 R0, R0, 0x1f, RZ ;  /* 0x0000001f00007819 */ /* 0x000fe200000006ff */
[----:B---3--:R-:W-:-:S06]  /*11c0*/  ULEA UR4, UR5, UR4, 0x18 ;  /* 0x0000000405047291 */ /* 0x008fcc000f8ec03f */
[----:B------:R-:W-:-:S04]  /*11d0*/  IMAD.U32 R6, RZ, RZ, UR4 ;  /* 0x00000004ff067e24 */ /* 0x000fc8000f8e00ff */
[----:B------:R-:W-:-:S04]  /*11e0*/  IMAD R3, R3, 0x8, R6 ;  /* 0x0000000803037824 */ /* 0x000fc800078e0206 */
[----:B------:R3:W4:Y:S01]  /*11f0*/  SYNCS.PHASECHK.TRANS64.TRYWAIT P1, [R3+URZ], R0 ;  /* 0x00000000030075a7 */ /* 0x000722000802017f */
[----:B------:R-:W-:Y:S05]  /*1200*/  @!P0 BRA `(.L_x_15) ;  /* 0x0000000000048947 */ /* 0x000fea0003800000 */
[----:B------:R-:W-:Y:S01]  /*1210*/  BPT.TRAP 0x1 ;  /* 0x000000040000795c */ /* 0x000fe20000300000 */
.L_x_15:
[----:B----4-:R-:W-:Y:S05]  /*1220*/  @P1 BRA `(.L_x_16) ;  /* 0x0000000000081947 */ /* 0x010fea0003800000 */
[----:B------:R-:W4:Y:S02]  /*1230*/  SYNCS.PHASECHK.TRANS64.TRYWAIT P1, [R3+URZ], R0 ;  /* 0x00000000030075a7 */ /* 0x000f24000802017f */
[----:B----4-:R-:W-:Y:S05]  /*1240*/  @!P1 BRA `(.L_x_17) ;  /* 0x0000008800a49947 */ /* 0x010fea0003800000 */
.L_x_16:
[----:B------:R-:W-:-:S04]  /*1250*/  UISETP.LT.AND UP0, UPT, UR40, 0x1, UPT ;  /* 0x000000012800788c */ /* 0x000fc8000bf01270 */
[----:B------:R-:W-:-:S06]  /*1260*/  USEL UR4, UR40, 0x1, UP0 ;  /* 0x0000000128047887 */ /* 0x000fcc0008000000 */
[----:B---34-:R-:W-:Y:S01]  /*1270*/  IMAD.U32 R0, RZ, RZ, UR4 ;  /* 0x00000004ff007e24 */ /* 0x018fe2000f8e00ff */
[----:B------:R-:W-:Y:S05]  /*1280*/  WARPSYNC.ALL ;  /* 0x0000000000007948 */ /* 0x000fea0003800000 */
[----:B------:R-:W-:-:S04]  /*1290*/  IADD3 R0, -R0, UR40, RZ ;  /* 0x0000002800007c10 */ /* 0x000fc8000fffe1ff */
[----:B------:R-:W-:Y:S02]  /*12a0*/  ISETP.GE.AND P1, PT, R0, 0x1, PT ;  /* 0x000000010000780c */ /* 0x000fe40003f26270 */
[----:B------:R-:W-:Y:S01]  /*12b0*/  R2UR UR4, R6 ;  /* 0x00000000060472ca */ /* 0x000fe200000e0000 */
[----:B------:R-:W-:Y:S01]  /*12c0*/  ULEA UR5, UR39, UR41, 0xa ;  /* 0x0000002927057291 */ /* 0x000fe2000f8e503f */
[----:B------:R-:W-:Y:S01]  /*12d0*/  WARPGROUP.ARRIVE ;  /* 0x00000000000079c5 */ /* 0x000fe20000000000 */
[----:B------:R-:W-:Y:S01]  /*12e0*/  UMOV UR9, 0x80000020 ;  /* 0x8000002000097882 */ /* 0x000fe20000000000 */
[----:B------:R-:W-:-:S04]  /*12f0*/  UMOV UR11, 0x80000020 ;  /* 0x80000020000b7882 */ /* 0x000fc80000000000 */
[----:B------:R-:W-:-:S05]  /*1300*/  UMOV UR8, UR5 ;  /* 0x0000000500087c82 */ /* 0x000fca0008000000 */
[----:B------:R-:W-:-:S04]  /*1310*/  UIADD3 UR4, UR4, 0xc100, URZ ;  /* 0x0000c10004047890 */ /* 0x000fc8000fffe03f */
[----:B------:R-:W-:-:S04]  /*1320*/  USHF.R.U32.HI UR4, URZ, 0x4, UR4 ;  /* 0x000000043f047899 */ /* 0x000fc80008011604 */
[----:B------:R-:W-:-:S04]  /*1330*/  ULOP3.LUT UR4, UR4, 0x3fff, URZ, 0xc0, !UPT ;  /* 0x00003fff04047892 */ /* 0x000fc8000f8ec03f */
[----:B------:R-:W-:-:S04]  /*1340*/  ULOP3.LUT UR4, UR4, 0x10000, URZ, 0xfc, !UPT ;  /* 0x0001000004047892 */ /* 0x000fc8000f8efc3f */
[----:B------:R-:W-:-:S07]  /*1350*/  ULEA UR6, UR39, UR4, 0x9 ;  /* 0x0000000427067291 */ /* 0x000fce000f8e483f */
[----:B------:R-:W-:Y:S02]  /*1360*/  UMOV UR10, UR6 ;  /* 0x00000006000a7c82 */ /* 0x000fe40008000000 */
[----:B------:R-:W-:Y:S01]  /*1370*/  IGMMA.64x128x32.S8.S8 R88, gdesc[UR8], RZ, !UPT, gsb0 ;  /* 0x03600000085879f1 */ /* 0x000fe2000c0410ff */
[----:B------:R-:W-:Y:S01]  /*1380*/  UIADD3 UR8, UR5, 0x200, URZ ;  /* 0x0000020005087890 */ /* 0x000fe2000fffe03f */
[----:B------:R-:W-:Y:S01]  /*1390*/  UMOV UR9, 0x80000020 ;  /* 0x8000002000097882 */ /* 0x000fe20000000000 */
[----:B------:R-:W-:Y:S02]  /*13a0*/  WARPGROUP.DEPBAR.LE gsb0, 0x0 ;  /* 0x00008000000079c5 */ /* 0x000fe40000010000 */
[----:B------:R-:W-:-:S06]  /*13b0*/  WARPGROUP.ARRIVE ;  /* 0x00000000000079c5 */ /* 0x000fcc0000000000 */
[----:B------:R-:W-:Y:S01]  /*13c0*/  IGMMA.64x128x32.S8.S8 R24, gdesc[UR8], RZ, !UPT, gsb0 ;  /* 0x03600000081879f1 */ /* 0x000fe2000c0410ff */
[----:B------:R-:W-:Y:S02]  /*13d0*/  UIADD3 UR8, UR5, 0x2, URZ ;  /* 0x0000000205087890 */ /* 0x000fe4000fffe03f */
[----:B------:R-:W-:Y:S01]  /*13e0*/  UIADD3 UR10, UR6, 0x2, URZ ;  /* 0x00000002060a7890 */ /* 0x000fe2000fffe03f */
[----:B------:R-:W-:Y:S01]  /*13f0*/  UMOV UR9, 0x80000020 ;  /* 0x8000002000097882 */ /* 0x000fe20000000000 */
[----:B------:R-:W-:Y:S01]  /*1400*/  UMOV UR11, 0x80000020 ;  /* 0x80000020000b7882 */ /* 0x000fe20000000000 */
[----:B------:R-:W-:Y:S02]  /*1410*/  WARPGROUP.DEPBAR.LE gsb0, 0x0 ;  /* 0x00008000000079c5 */ /* 0x000fe40000010000 */
[----:B------:R-:W-:-:S06]  /*1420*/  WARPGROUP.ARRIVE ;  /* 0x00000000000079c5 */ /* 0x000fcc0000000000 */
[----:B------:R-:W-:Y:S01]  /*1430*/  IGMMA.64x128x32.S8.S8 R88, gdesc[UR8], R88, gsb0 ;  /* 0x03600000085879f1 */ /* 0x000fe20008041058 */
[----:B------:R-:W-:Y:S01]  /*1440*/  UIADD3 UR8, UR5, 0x202, URZ ;  /* 0x0000020205087890 */ /* 0x000fe2000fffe03f */
[----:B------:R-:W-:Y:S01]  /*1450*/  UMOV UR9, 0x80000020 ;  /* 0x8000002000097882 */ /* 0x000fe20000000000 */
[----:B------:R-:W-:Y:S02]  /*1460*/  WARPGROUP.DEPBAR.LE gsb0, 0x0 ;  /* 0x00008000000079c5 */ /* 0x000fe40000010000 */
[----:B------:R-:W-:-:S06]  /*1470*/  WARPGROUP.ARRIVE ;  /* 0x00000000000079c5 */ /* 0x000fcc0000000000 */
[----:B------:R-:W-:Y:S03]  /*1480*/  IGMMA.64x128x32.S8.S8 R24, gdesc[UR8], R24, gsb0 ;  /* 0x03600000081879f1 */ /* 0x000fe60008041018 */
[----:B------:R-:W-:Y:S02]  /*1490*/  WARPGROUP.DEPBAR.LE gsb0, 0x0 ;  /* 0x00008000000079c5 */ /* 0x000fe40000010000 */
[----:B------:R-:W-:Y:S05]  /*14a0*/  @!P1 BRA `(.L_x_18) ;  /* 0x0000000400109947 */ /* 0x000fea0003800000 */
[----:B------:R-:W-:Y:S02]  /*14b0*/  UIADD3 UR5, UR39, 0x1, URZ ;  /* 0x0000000127057890 */ /* 0x000fe4000fffe03f */
[----:B------:R-:W-:Y:S02]  /*14c0*/  IMAD.U32 R3, RZ, RZ, UR39 ;  /* 0x00000027ff037e24 */ /* 0x000fe4000f8e00ff */
[----:B------:R-:W-:-:S04]  /*14d0*/  UISETP.NE.AND UP0, UPT, UR5, 0x3, UPT ;  /* 0x000000030500788c */ /* 0x000fc8000bf05270 */
[----:B------:R-:W-:Y:S02]  /*14e0*/  USEL UR6, URZ, 0x1, UP0 ;  /* 0x000000013f067887 */ /* 0x000fe40008000000 */
[----:B------:R-:W-:Y:S02]  /*14f0*/  USEL UR5, UR5, URZ, UP0 ;  /* 0x0000003f05057287 */ /* 0x000fe40008000000 */
[----:B------:R-:W-:-:S06]  /*1500*/  ULOP3.LUT UR6, UR38, UR6, URZ, 0x3c, !UPT ;  /* 0x0000000626067292 */ /* 0x000fcc000f8e3c3f */
[----:B------:R-:W-:-:S07]  /*1510*/  IMAD.U32 R7, RZ, RZ, UR6 ;  /* 0x00000006ff077e24 */ /* 0x000fce000f8e00ff */
.L_x_25:
[----:B------:R-:W-:Y:S05]  /*1520*/  @!P0 BRA `(.L_x_19) ;  /* 0x0000000000048947 */ /* 0x000fea0003800000 */
[----:B------:R-:W-:Y:S01]  /*1530*/  BPT.TRAP 0x1 ;  /* 0x000000040000795c */ /* 0x000fe20000300000 */
.L_x_19:
[----:B------:R-:W3:Y:S01]  /*1540*/  S2UR UR7, SR_CgaCtaId ;  /* 0x00000000000779c3 */ /* 0x000ee20000008800 */
[----:B------:R-:W-:Y:S01]  /*1550*/  UMOV UR6, 0x400 ;  /* 0x0000040000067882 */ /* 0x000fe20000000000 */
[----:B01----:R-:W-:Y:S01]  /*1560*/  IMAD.U32 R5, RZ, RZ, UR5 ;  /* 0x00000005ff057e24 */ /* 0x003fe2000f8e00ff */
[----:B------:R-:W-:Y:S01]  /*1570*/  SHF.L.U32 R4, R7, 0x1f, RZ ;  /* 0x0000001f07047819 */ /* 0x000fe200000006ff */
[----:B---3--:R-:W-:-:S06]  /*1580*/  ULEA UR6, UR7, UR6, 0x18 ;  /* 0x0000000607067291 */ /* 0x008fcc000f8ec03f */
[----:B------:R-:W-:-:S04]  /*1590*/  IMAD.U32 R6, RZ, RZ, UR6 ;  /* 0x00000006ff067e24 */ /* 0x000fc8000f8e00ff */
[----:B------:R-:W-:-:S04]  /*15a0*/  IMAD R5, R5, 0x8, R6 ;  /* 0x0000000805057824 */ /* 0x000fc800078e0206 */
[----:B------:R0:W1:Y:S01]  /*15b0*/  SYNCS.PHASECHK.TRANS64.TRYWAIT P1, [R5+URZ], R4 ;  /* 0x00000004050075a7 */ /* 0x000062000802017f */
[----:B------:R-:W-:Y:S05]  /*15c0*/  @!P0 BRA `(.L_x_20) ;  /* 0x0000000000048947 */ /* 0x000fea0003800000 */
[----:B------:R-:W-:Y:S01]  /*15d0*/  BPT.TRAP 0x1 ;  /* 0x000000040000795c */ /* 0x000fe20000300000 */
.L_x_20:
[----:B-1----:R-:W-:Y:S05]  /*15e0*/  @P1 BRA `(.L_x_21) ;  /* 0x0000000000081947 */ /* 0x002fea0003800000 */
[----:B------:R-:W1:Y:S02]  /*15f0*/  SYNCS.PHASECHK.TRANS64.TRYWAIT P1, [R5+URZ], R4 ;  /* 0x00000004050075a7 */ /* 0x000e64000802017f */
[----:B-1----:R-:W-:Y:S05]  /*1600*/  @!P1 BRA `(.L_x_22) ;  /* 0x0000008400c89947 */ /* 0x002fea0003800000 */
.L_x_21:
[----:B------:R-:W-:Y:S01]  /*1610*/  ULEA UR6, UR5, UR41, 0xa ;  /* 0x0000002905067291 */ /* 0x000fe2000f8e503f */
[----:B------:R-:W-:Y:S01]  /*1620*/  WARPGROUP.ARRIVE ;  /* 0x00000000000079c5 */ /* 0x000fe20000000000 */
[----:B------:R-:W-:Y:S01]  /*1630*/  ULEA UR7, UR5, UR4, 0x9 ;  /* 0x0000000405077291 */ /* 0x000fe2000f8e483f */
[----:B------:R-:W-:Y:S01]  /*1640*/  UMOV UR9, 0x80000020 ;  /* 0x8000002000097882 */ /* 0x000fe20000000000 */
[----:B------:R-:W-:-:S03]  /*1650*/  UMOV UR11, 0x80000020 ;  /* 0x80000020000b7882 */ /* 0x000fc60000000000 */
[----:B------:R-:W-:Y:S02]  /*1660*/  UMOV UR8, UR6 ;  /* 0x0000000600087c82 */ /* 0x000fe40008000000 */
[----:B------:R-:W-:Y:S02]  /*1670*/  UMOV UR10, UR7 ;  /* 0x00000007000a7c82 */ /* 0x000fe40008000000 */
[----:B------:R-:W-:Y:S01]  /*1680*/  IGMMA.64x128x32.S8.S8 R88, gdesc[UR8], R88, gsb0 ;  /* 0x03600000085879f1 */ /* 0x000fe20008041058 */
[----:B------:R-:W-:Y:S01]  /*1690*/  UIADD3 UR8, UR6, 0x200, URZ ;  /* 0x0000020006087890 */ /* 0x000fe2000fffe03f */
[----:B------:R-:W-:Y:S01]  /*16a0*/  UMOV UR9, 0x80000020 ;  /* 0x8000002000097882 */ /* 0x000fe20000000000 */
[----:B------:R-:W-:Y:S02]  /*16b0*/  WARPGROUP.DEPBAR.LE gsb0, 0x0 ;  /* 0x00008000000079c5 */ /* 0x000fe40000010000 */
[----:B------:R-:W-:-:S06]  /*16c0*/  WARPGROUP.ARRIVE ;  /* 0x00000000000079c5 */ /* 0x000fcc0000000000 */
[----:B------:R-:W-:Y:S01]  /*16d0*/  IGMMA.64x128x32.S8.S8 R24, gdesc[UR8], R24, gsb0 ;  /* 0x03600000081879f1 */ /* 0x000fe20008041018 */
        /* <DEDUP_REMOVED lines=14> */
[----:B------:R-:W-:Y:S01]  /*17c0*/  BPT.TRAP 0x1 ;  /* 0x000000040000795c */ /* 0x000fe20000300000 */
.L_x_23:
[----:B01----:R-:W-:Y:S01]  /*17d0*/  IMAD R4, R3, 0x8, R6 ;  /* 0x0000000803047824 */ /* 0x003fe200078e0206 */
[----:B------:R-:W-:-:S03]  /*17e0*/  ISETP.GT.U32.AND P1, PT, R19, 0x1, PT ;  /* 0x000000011300780c */ /* 0x000fc60003f24070 */
[----:B------:R-:W-:-:S05]  /*17f0*/  VIADD R4, R4, 0x18 ;  /* 0x0000001804047836 */ /* 0x000fca0000000000 */
[----:B------:R-:W-:-:S04]  /*1800*/  PRMT R4, RZ, 0x654, R4 ;  /* 0x00000654ff047816 */ /* 0x000fc80000000004 */
[----:B------:R0:W-:Y:S01]  /*1810*/  SYNCS.ARRIVE.TRANS64.RED.A1T0 RZ, [R4+URZ], RZ ;  /* 0x000000ff04ff79a7 */ /* 0x0001e2000810043f */
[----:B------:R-:W-:Y:S05]  /*1820*/  @P1 BRA `(.L_x_24) ;  /* 0x0000000000041947 */ /* 0x000fea0003800000 */
[----:B------:R-:W-:Y:S01]  /*1830*/  BPT.TRAP 0x1 ;  /* 0x000000040000795c */ /* 0x000fe20000300000 */
.L_x_24:
[----:B------:R-:W-:Y:S01]  /*1840*/  UIADD3 UR5, UR5, 0x1, URZ ;  /* 0x0000000105057890 */ /* 0x000fe2000fffe03f */
[C---:B------:R-:W-:Y:S01]  /*1850*/  ISETP.GT.AND P2, PT, R0.reuse, 0x1, PT ;  /* 0x000000010000780c */ /* 0x040fe20003f44270 */
[----:B------:R-:W-:Y:S02]  /*1860*/  VIADD R3, R3, 0x1 ;  /* 0x0000000103037836 */ /* 0x000fe40000000000 */
[----:B------:R-:W-:Y:S01]  /*1870*/  UISETP.NE.AND UP0, UPT, UR5, 0x3, UPT ;  /* 0x000000030500788c */ /* 0x000fe2000bf05270 */
[----:B------:R-:W-:Y:S02]  /*1880*/  VIADD R0, R0, 0xffffffff ;  /* 0xffffffff00007836 */ /* 0x000fe40000000000 */
[C---:B------:R-:W-:Y:S01]  /*1890*/  ISETP.NE.AND P1, PT, R3.reuse, 0x3, PT ;  /* 0x000000030300780c */ /* 0x040fe20003f25270 */
[----:B------:R-:W-:Y:S02]  /*18a0*/  USEL UR6, URZ, 0x1, UP0 ;  /* 0x000000013f067887 */ /* 0x000fe40008000000 */
[----:B------:R-:W-:Y:S01]  /*18b0*/  USEL UR5, UR5, URZ, UP0 ;  /* 0x0000003f05057287 */ /* 0x000fe20008000000 */
[----:B------:R-:W-:-:S03]  /*18c0*/  SEL R3, R3, RZ, P1 ;  /* 0x000000ff03037207 */ /* 0x000fc60000800000 */
[----:B------:R-:W-:Y:S01]  /*18d0*/  LOP3.LUT R7, R7, UR6, RZ, 0x3c, !PT ;  /* 0x0000000607077c12 */ /* 0x000fe2000f8e3cff */
[----:B------:R-:W-:Y:S07]  /*18e0*/  @P2 BRA `(.L_x_25) ;  /* 0xfffffffc000c2947 */ /* 0x000fee000383ffff */
.L_x_18:
[----:B------:R-:W3:Y:S02]  /*18f0*/  LDC R0, c[0x0][0x28c] ;  /* 0x0000a300ff007b82 */ /* 0x000ee40000000800 */
[----:B---3--:R-:W-:-:S13]  /*1900*/  ISETP.GE.AND P1, PT, R0, 0x1, PT ;  /* 0x000000010000780c */ /* 0x008fda0003f26270 */
[----:B------:R-:W-:Y:S05]  /*1910*/  @!P1 BRA `(.L_x_26) ;  /* 0x0000000000409947 */ /* 0x000fea0003800000 */
[----:B------:R-:W-:Y:S05]  /*1920*/  @!P0 BRA `(.L_x_27) ;  /* 0x0000000000048947 */ /* 0x000fea0003800000 */
[----:B------:R-:W-:Y:S01]  /*1930*/  BPT.TRAP 0x1 ;  /* 0x000000040000795c */ /* 0x000fe20000300000 */
.L_x_27:
[----:B------:R-:W-:Y:S01]  /*1940*/  UISETP.LT.AND UP0, UPT, UR40, 0x1, UPT ;  /* 0x000000012800788c */ /* 0x000fe2000bf01270 */
[----:B------:R-:W-:-:S03]  /*1950*/  ISETP.GT.U32.AND P0, PT, R19, 0x1, PT ;  /* 0x000000011300780c */ /* 0x000fc60003f04070 */
[----:B------:R-:W-:-:S04]  /*1960*/  USEL UR6, UR40, 0x1, UP0 ;  /* 0x0000000128067887 */ /* 0x000fc80008000000 */
[----:B------:R-:W-:-:S04]  /*1970*/  UIADD3 UR6, UR39, UR40, -UR6 ;  /* 0x0000002827067290 */ /* 0x000fc8000fffe806 */
[----:B------:R-:W-:-:S04]  /*1980*/  UIMAD.WIDE.U32 UR4, UR6, -0x55555555, URZ ;  /* 0xaaaaaaab060478a5 */ /* 0x000fc8000f8e003f */
[----:B------:R-:W-:-:S04]  /*1990*/  USHF.R.U32.HI UR4, URZ, 0x1, UR5 ;  /* 0x000000013f047899 */ /* 0x000fc80008011605 */
[----:B------:R-:W-:-:S06]  /*19a0*/  UIMAD UR6, UR4, -0x3, UR6 ;  /* 0xfffffffd040678a4 */ /* 0x000fcc000f8e0206 */
[----:B------:R-:W-:-:S04]  /*19b0*/  IMAD.U32 R3, RZ, RZ, UR6 ;  /* 0x00000006ff037e24 */ /* 0x000fc8000f8e00ff */
[----:B------:R-:W-:-:S04]  /*19c0*/  IMAD R0, R3, 0x8, R6 ;  /* 0x0000000803007824 */ /* 0x000fc800078e0206 */
[----:B------:R-:W-:-:S05]  /*19d0*/  VIADD R0, R0, 0x18 ;  /* 0x0000001800007836 */ /* 0x000fca0000000000 */
[----:B------:R-:W-:-:S04]  /*19e0*/  PRMT R0, RZ, 0x654, R0 ;  /* 0x00000654ff007816 */ /* 0x000fc80000000000 */
[----:B------:R3:W-:Y:S01]  /*19f0*/  SYNCS.ARRIVE.TRANS64.RED.A1T0 RZ, [R0+URZ], RZ ;  /* 0x000000ff00ff79a7 */ /* 0x0007e2000810043f */
[----:B------:R-:W-:Y:S05]  /*1a00*/  @P0 BRA `(.L_x_26) ;  /* 0x0000000000040947 */ /* 0x000fea0003800000 */
[----:B------:R-:W-:Y:S01]  /*1a10*/  BPT.TRAP 0x1 ;  /* 0x000000040000795c */ /* 0x000fe20000300000 */
.L_x_26:
[----:B------:R-:W4:Y:S01]  /*1a20*/  LDC R6, c[0x0][0x288] ;  /* 0x0000a200ff067b82 */ /* 0x000f220000000800 */
[--C-:B---3--:R-:W-:Y:S01]  /*1a30*/  SHF.R.U32.HI R0, RZ, 0x2, R18.reuse ;  /* 0x00000002ff007819 */ /* 0x108fe20000011612 */
[----:B------:R-:W-:Y:S01]  /*1a40*/  IMAD.SHL.U32 R23, R23, 0x80, RZ ;  /* 0x0000008017177824 */ /* 0x000fe200078e00ff */
[----:B01----:R-:W-:Y:S01]  /*1a50*/  SHF.R.U32.HI R5, RZ, 0x7, R18 ;  /* 0x00000007ff057819 */ /* 0x003fe20000011612 */
[----:B------:R-:W-:Y:S01]  /*1a60*/  UIADD3 UR39, UR40, UR39, URZ ;  /* 0x0000002728277290 */ /* 0x000fe2000fffe03f */
[----:B------:R-:W-:Y:S01]  /*1a70*/  LOP3.LUT R3, R0, 0x7, RZ, 0xc0, !PT ;  /* 0x0000000700037812 */ /* 0x000fe200078ec0ff */
[C---:B------:R-:W-:Y:S01]  /*1a80*/  IMAD.SHL.U32 R14, R18.reuse, 0x2, RZ ;  /* 0x00000002120e7824 */ /* 0x040fe200078e00ff */
[----:B------:R-:W-:Y:S01]  /*1a90*/  LOP3.LUT R0, R5, 0x1, RZ, 0xc0, !PT ;  /* 0x0000000105007812 */ /* 0x000fe200078ec0ff */
[----:B------:R-:W-:Y:S01]  /*1aa0*/  UISETP.GT.U32.AND UP0, UPT, UR39, 0x2, UPT ;  /* 0x000000022700788c */ /* 0x000fe2000bf04070 */
[----:B------:R-:W-:Y:S01]  /*1ab0*/  LOP3.LUT R4, R18, 0x60, RZ, 0xc0, !PT ;  /* 0x0000006012047812 */ /* 0x000fe200078ec0ff */
[----:B------:R-:W-:Y:S01]  /*1ac0*/  ULDC UR7, c[0x0][0x284] ;  /* 0x0000a10000077ab9 */ /* 0x000fe20000000800 */
[----:B------:R-:W-:Y:S01]  /*1ad0*/  UISETP.GE.U32.AND UP1, UPT, UR40, 0x3, UPT ;  /* 0x000000032800788c */ /* 0x000fe2000bf26070 */
[----:B------:R-:W-:Y:S01]  /*1ae0*/  IMAD.SHL.U32 R10, R0, 0x40, RZ ;  /* 0x00000040000a7824 */ /* 0x000fe200078e00ff */
[----:B------:R-:W-:Y:S01]  /*1af0*/  SHF.R.U32.HI R8, RZ, 0x1, R4 ;  /* 0x00000001ff087819 */ /* 0x000fe20000011604 */
[----:B------:R-:W-:Y:S01]  /*1b00*/  UISETP.LT.U32.AND UP0, UPT, UR40, 0x3, UP0 ;  /* 0x000000032800788c */ /* 0x000fe20008701070 */
[----:B------:R-:W-:Y:S01]  /*1b10*/  SHF.R.S32.HI R160, RZ, 0x1f, R22 ;  /* 0x0000001fffa07819 */ /* 0x000fe20000011416 */
[----:B------:R-:W-:Y:S01]  /*1b20*/  ULDC.64 UR8, c[0x0][0x5d0] ;  /* 0x0001740000087ab9 */ /* 0x000fe20000000a00 */
[--C-:B------:R-:W-:Y:S01]  /*1b30*/  IADD3 R5, RZ, -R8, -R3.reuse ;  /* 0x80000008ff057210 */ /* 0x100fe20007ffe803 */
[----:B------:R-:W-:Y:S01]  /*1b40*/  UIMAD.WIDE.U32 UR4, UR39, -0x55555555, URZ ;  /* 0xaaaaaaab270478a5 */ /* 0x000fe2000f8e003f */
[----:B------:R-:W-:Y:S01]  /*1b50*/  LOP3.LUT R165, R10, 0x40, R3, 0xe2, !PT ;  /* 0x000000400aa57812 */ /* 0x000fe200078ee203 */
[----:B------:R-:W-:Y:S01]  /*1b60*/  IMAD.SHL.U32 R3, R152, 0x100, RZ ;  /* 0x0000010098037824 */ /* 0x000fe200078e00ff */
[C---:B------:R-:W-:Y:S01]  /*1b70*/  LOP3.LUT R14, R23.reuse, 0x6, R14, 0xf8, !PT ;  /* 0x00000006170e7812 */ /* 0x040fe200078ef80e */
[----:B------:R-:W-:Y:S01]  /*1b80*/  USEL UR6, URZ, 0x1, !UP0 ;  /* 0x000000013f067887 */ /* 0x000fe2000c000000 */
[----:B------:R-:W-:Y:S01]  /*1b90*/  LOP3.LUT R4, R18, 0x3, RZ, 0xc0, !PT ;  /* 0x0000000312047812 */ /* 0x000fe200078ec0ff */
[----:B------:R-:W-:Y:S01]  /*1ba0*/  IMAD R7, R160, UR8, RZ ;  /* 0x00000008a0077c24 */ /* 0x000fe2000f8e02ff */
[----:B----4-:R-:W-:Y:S01]  /*1bb0*/  ISETP.GE.AND P0, PT, R23, R6, PT ;  /* 0x000000061700720c */ /* 0x010fe20003f06270 */
[----:B------:R-:W-:Y:S01]  /*1bc0*/  IMAD R0, R0, -0x40, R5 ;  /* 0xffffffc000007824 */ /* 0x000fe200078e0205 */
[----:B------:R-:W-:Y:S01]  /*1bd0*/  SHF.R.S32.HI R15, RZ, 0x1f, R14 ;  /* 0x0000001fff0f7819 */ /* 0x000fe2000001140e */
[----:B------:R-:W-:Y:S01]  /*1be0*/  USHF.R.U32.HI UR4, URZ, 0x1, UR5 ;  /* 0x000000013f047899 */ /* 0x000fe20008011605 */
[C---:B------:R-:W-:Y:S01]  /*1bf0*/  ISETP.GE.OR P0, PT, R3.reuse, UR7, P0 ;  /* 0x0000000703007c0c */ /* 0x040fe20008706670 */
[----:B------:R-:W-:Y:S01]  /*1c00*/  ULOP3.LUT UR38, UR38, UR6, URZ, 0x3c, !UPT ;  /* 0x0000000626267292 */ /* 0x000fe2000f8e3c3f */
[----:B------:R-:W-:Y:S01]  /*1c10*/  IMAD R10, R4, -0x2, R6 ;  /* 0xfffffffe040a7824 */ /* 0x000fe200078e0206 */
[----:B------:R-:W-:Y:S01]  /*1c20*/  UIMAD UR39, UR4, -0x3, UR39 ;  /* 0xfffffffd042778a4 */ /* 0x000fe2000f8e0227 */
[----:B------:R-:W-:Y:S01]  /*1c30*/  IMAD.WIDE R4, R152, 0x100, RZ ;  /* 0x0000010098047825 */ /* 0x000fe200078e02ff */
[----:B------:R-:W-:Y:S01]  /*1c40*/  @UP1 ULOP3.LUT UR38, UR38, 0x1, UR4, 0x78, !UPT ;  /* 0x0000000126261892 */ /* 0x000fe2000f8e7804 */
[----:B------:R-:W-:-:S02]  /*1c50*/  IADD3 R0, -R3, UR7, R0 ;  /* 0x0000000703007c10 */ /* 0x000fc4000fffe100 */
[----:B------:R-:W-:Y:S01]  /*1c60*/  IMAD R9, R22, UR9, R7 ;  /* 0x0000000916097c24 */ /* 0x000fe2000f8e0207 */
[----:B------:R-:W-:Y:S01]  /*1c70*/  LOP3.LUT R165, R4, R165, R8, 0xfe, !PT ;  /* 0x000000a504a57212 */ /* 0x000fe200078efe08 */
[----:B------:R-:W-:-:S04]  /*1c80*/  IMAD.WIDE.U32 R6, R22, UR8, R14 ;  /* 0x0000000816067c25 */ /* 0x000fc8000f8e000e */
[----:B------:R-:W-:Y:S02]  /*1c90*/  IMAD.IADD R7, R7, 0x1, R9 ;  /* 0x0000000107077824 */ /* 0x000fe400078e0209 */
[----:B------:R-:W-:Y:S02]  /*1ca0*/  IMAD.IADD R3, R10, 0x1, -R23 ;  /* 0x000000010a037824 */ /* 0x000fe400078e0a17 */
[----:B------:R-:W-:Y:S01]  /*1cb0*/  IMAD.MOV.U32 R152, RZ, RZ, -0x1 ;  /* 0xffffffffff987424 */ /* 0x000fe200078e00ff */
[----:B------:R-:W-:Y:S06]  /*1cc0*/  @P0 BRA `(.L_x_28) ;  /* 0x0000006000f40947 */ /* 0x000fec0003800000 */
[----:B------:R-:W0:Y:S01]  /*1cd0*/  LDC.64 R20, c[0x0][0x5c8] ;  /* 0x00017200ff147b82 */ /* 0x000e220000000a00 */
[----:B------:R-:W-:Y:S01]  /*1ce0*/  ULDC.64 UR4, c[0x0][0x5c0] ;  /* 0x0001700000047ab9 */ /* 0x000fe20000000a00 */
[----:B------:R-:W-:Y:S01]  /*1cf0*/  BSSY B0, `(.L_x_28) ;  /* 0x000063a000007945 */ /* 0x000fe20003800000 */
[-C--:B0-----:R-:W-:Y:S01]  /*1d00*/  IMAD R8, R5, R20.reuse, RZ ;  /* 0x0000001405087224 */ /* 0x081fe200078e02ff */
[----:B------:R-:W-:Y:S01]  /*1d10*/  SHF.L.U64.HI R13, R20, 0x3, R21 ;  /* 0x00000003140d7819 */ /* 0x000fe20000010215 */
[----:B------:R-:W-:-:S04]  /*1d20*/  IMAD.WIDE.U32 R6, R165, R20, R6 ;  /* 0x00000014a5067225 */ /* 0x000fc800078e0006 */
[----:B------:R-:W-:Y:S01]  /*1d30*/  IMAD R9, R165, R21, R8 ;  /* 0x00000015a5097224 */ /* 0x000fe200078e0208 */
[----:B------:R-:W-:Y:S01]  /*1d40*/  IADD3 R158, P0, R6, UR4, RZ ;  /* 0x00000004069e7c10 */ /* 0x000fe2000ff1e0ff */
[C---:B------:R-:W-:Y:S02]  /*1d50*/  IMAD.SHL.U32 R11, R20.reuse, 0x8, RZ ;  /* 0x00000008140b7824 */ /* 0x040fe400078e00ff */
[----:B------:R-:W-:Y:S01]  /*1d60*/  IMAD.IADD R9, R7, 0x1, R9 ;  /* 0x0000000107097824 */ /* 0x000fe200078e0209 */
[-C--:B------:R-:W-:Y:S02]  /*1d70*/  LEA R6, P2, R20, R158.reuse, 0x7 ;  /* 0x0000009e14067211 */ /* 0x080fe400078438ff */
[----:B------:R-:W-:Y:S02]  /*1d80*/  IADD3 R8, P1, R11, R158, RZ ;  /* 0x0000009e0b087210 */ /* 0x000fe40007f3e0ff */
[----:B------:R-:W-:Y:S02]  /*1d90*/  IADD3.X R159, R9, UR5, RZ, P0, !PT ;  /* 0x00000005099f7c10 */ /* 0x000fe400087fe4ff */
[----:B-----5:R-:W-:-:S02]  /*1da0*/  ISETP.NE.AND P0, PT, R154, RZ, PT ;  /* 0x000000ff9a00720c */ /* 0x020fc40003f05270 */
[----:B------:R-:W-:Y:S01]  /*1db0*/  LEA.HI.X R7, R20, R159, R21, 0x7, P2 ;  /* 0x0000009f14077211 */ /* 0x000fe200010f3c15 */
[----:B------:R-:W-:Y:S01]  /*1dc0*/  IMAD.X R9, R13, 0x1, R159, P1 ;  /* 0x000000010d097824 */ /* 0x000fe200008e069f */
[----:B------:R-:W-:-:S05]  /*1dd0*/  IADD3 R10, P2, R11, R6, RZ ;  /* 0x000000060b0a7210 */ /* 0x000fca0007f5e0ff */
[----:B------:R-:W-:-:S04]  /*1de0*/  IMAD.X R11, R13, 0x1, R7, P2 ;  /* 0x000000010d0b7824 */ /* 0x000fc800010e0607 */
[----:B------:R-:W-:Y:S05]  /*1df0*/  @!P0 BRA `(.L_x_29) ;  /* 0x0000004800948947 */ /* 0x000fea0003800000 */
[----:B------:R-:W0:Y:S01]  /*1e00*/  LDC.64 R156, c[0x0][0x5b0] ;  /* 0x00016c00ff9c7b82 */ /* 0x000e220000000a00 */
[----:B------:R-:W-:Y:S01]  /*1e10*/  ULDC.64 UR4, c[0x0][0x5b8] ;  /* 0x00016e0000047ab9 */ /* 0x000fe20000000a00 */
[----:B------:R-:W-:Y:S01]  /*1e20*/  ISETP.GE.AND P0, PT, R0, 0x1, PT ;  /* 0x000000010000780c */ /* 0x000fe20003f06270 */
[----:B------:R-:W-:Y:S01]  /*1e30*/  IMAD R21, R160, UR4, RZ ;  /* 0x00000004a0157c24 */ /* 0x000fe2000f8e02ff */
[----:B------:R-:W-:Y:S01]  /*1e40*/  BSSY B1, `(.L_x_30) ;  /* 0x0000010000017945 */ /* 0x000fe20003800000 */
[C---:B------:R-:W-:Y:S01]  /*1e50*/  IMAD.WIDE.U32 R14, R22.reuse, UR4, R14 ;  /* 0x00000004160e7c25 */ /* 0x040fe2000f8e000e */
[----:B------:R-:W-:Y:S02]  /*1e60*/  ISETP.LT.OR P3, PT, R3, 0x1, !P0 ;  /* 0x000000010300780c */ /* 0x000fe40004761670 */
[----:B------:R-:W1:Y:S01]  /*1e70*/  LDC.64 R12, c[0x0][0x5a8] ;  /* 0x00016a00ff0c7b82 */ /* 0x000e620000000a00 */
[----:B------:R-:W-:Y:S02]  /*1e80*/  IMAD R21, R22, UR5, R21 ;  /* 0x0000000516157c24 */ /* 0x000fe4000f8e0215 */
[----:B------:R-:W-:-:S02]  /*1e90*/  IMAD.MOV.U32 R20, RZ, RZ, R14 ;  /* 0x000000ffff147224 */ /* 0x000fc400078e000e */
[----:B------:R-:W-:Y:S02]  /*1ea0*/  IMAD.IADD R21, R15, 0x1, R21 ;  /* 0x000000010f157824 */ /* 0x000fe400078e0215 */
[-C--:B0-----:R-:W-:Y:S01]  /*1eb0*/  IMAD R160, R5, R156.reuse, RZ ;  /* 0x0000009c05a07224 */ /* 0x081fe200078e02ff */
[----:B------:R-:W-:Y:S01]  /*1ec0*/  SHF.L.U64.HI R161, R156, 0x3, R157 ;  /* 0x000000039ca17819 */ /* 0x000fe2000001029d */
[----:B------:R-:W-:-:S04]  /*1ed0*/  IMAD.WIDE.U32 R22, R165, R156, R20 ;  /* 0x0000009ca5167225 */ /* 0x000fc800078e0014 */
[----:B------:R-:W-:Y:S01]  /*1ee0*/  IMAD R169, R165, R157, R160 ;  /* 0x0000009da5a97224 */ /* 0x000fe200078e02a0 */
[----:B-1----:R-:W-:Y:S01]  /*1ef0*/  IADD3 R22, P1, R22, R12, RZ ;  /* 0x0000000c16167210 */ /* 0x002fe20007f3e0ff */
[----:B------:R-:W-:-:S03]  /*1f00*/  IMAD.SHL.U32 R160, R156, 0x8, RZ ;  /* 0x000000089ca07824 */ /* 0x000fc600078e00ff */
[----:B------:R-:W-:Y:S01]  /*1f10*/  IADD3.X R23, R13, R23, R169, P1, !PT ;  /* 0x000000170d177210 */ /* 0x000fe20000ffe4a9 */
[----:B------:R-:W-:Y:S08]  /*1f20*/  @P3 BRA `(.L_x_31) ;  /* 0x0000000000043947 */ /* 0x000ff00003800000 */
[----:B--2---:R0:W5:Y:S02]  /*1f30*/  LDG.E.U8 R155, desc[UR36][R22.64] ;  /* 0x00000024169b7981 */ /* 0x004164000c1e1100 */
.L_x_31:
[----:B------:R-:W-:Y:S05]  /*1f40*/  BSYNC B1 ;  /* 0x0000000000017941 */ /* 0x000fea0003800000 */
.L_x_30:
[----:B-----5:R-:W-:Y:S01]  /*1f50*/  LOP3.LUT R164, R155, 0xffff, RZ, 0xc0, !PT ;  /* 0x0000ffff9ba47812 */ /* 0x020fe200078ec0ff */
[----:B------:R-:W-:Y:S01]  /*1f60*/  IMAD.WIDE.U32 R162, R165, R156, R160 ;  /* 0x0000009ca5a27225 */ /* 0x000fe200078e00a0 */
[----:B------:R-:W-:Y:S01]  /*1f70*/  ISETP.LT.OR P4, PT, R3, 0x2, !P0 ;  /* 0x000000020300780c */ /* 0x000fe20004781670 */
[----:B------:R-:W-:Y:S01]  /*1f80*/  BSSY B1, `(.L_x_32) ;  /* 0x000000e000017945 */ /* 0x000fe20003800000 */
[----:B------:R-:W-:Y:S01]  /*1f90*/  PRMT R167, R164, 0x8880, RZ ;  /* 0x00008880a4a77816 */ /* 0x000fe200000000ff */
[----:B------:R-:W-:Y:S01]  /*1fa0*/  IMAD.IADD R163, R169, 0x1, R163 ;  /* 0x00000001a9a37824 */ /* 0x000fe200078e02a3 */
[----:B------:R-:W-:Y:S02]  /*1fb0*/  IADD3 R162, P2, P5, R14, R12, R162 ;  /* 0x0000000c0ea27210 */ /* 0x000fe40007d5e0a2 */
[----:B------:R-:W-:Y:S01]  /*1fc0*/  ISETP.GE.AND P1, PT, R0, 0x9, PT ;  /* 0x000000090000780c */ /* 0x000fe20003f26270 */
[----:B------:R-:W-:Y:S01]  /*1fd0*/  IMAD R164, R167, R154, RZ ;  /* 0x0000009aa7a47224 */ /* 0x000fe200078e02ff */
[----:B------:R-:W-:-:S02]  /*1fe0*/  IADD3.X R163, R21, R13, R163, P2, P5 ;  /* 0x0000000d15a37210 */ /* 0x000fc400017ea4a3 */
[----:B------:R-:W-:Y:S01]  /*1ff0*/  ISETP.LT.OR P2, PT, R3, 0x1, !P1 ;  /* 0x000000010300780c */ /* 0x000fe20004f41670 */
[----:B------:R-:W-:-:S05]  /*2000*/  @!P3 IMAD R167, R88, R153, R164 ;  /* 0x0000009958a7b224 */ /* 0x000fca00078e02a4 */
[----:B------:R1:W-:Y:S01]  /*2010*/  @!P3 STG.E.U8 desc[UR36][R158.64], R167 ;  /* 0x000000a79e00b986 */ /* 0x0003e2000c101124 */
[----:B------:R-:W-:Y:S06]  /*2020*/  @P4 BRA `(.L_x_33) ;  /* 0x00000000000c4947 */ /* 0x000fec0003800000 */
[----:B--2---:R-:W1:Y:S02]  /*2030*/  LDG.E.U8 R155, desc[UR36][R22.64+0x1] ;  /* 0x00000124169b7981 */ /* 0x004e64000c1e1100 */
[----:B-1----:R-:W-:-:S05]  /*2040*/  PRMT R167, R155, 0x8880, RZ ;  /* 0x000088809ba77816 */ /* 0x002fca00000000ff */
[----:B------:R-:W-:-:S07]  /*2050*/  IMAD R164, R167, R154, RZ ;  /* 0x0000009aa7a47224 */ /* 0x000fce00078e02ff */
.L_x_33:
[----:B------:R-:W-:Y:S05]  /*2060*/  BSYNC B1 ;  /* 0x0000000000017941 */ /* 0x000fea0003800000 */
.L_x_32:
[----:B------:R-:W-:Y:S01]  /*2070*/  @!P4 IMAD R89, R89, R153, R164 ;  /* 0x000000995959c224 */ /* 0x000fe200078e02a4 */
[----:B------:R-:W-:Y:S04]  /*2080*/  BSSY B1, `(.L_x_34) ;  /* 0x0000006000017945 */ /* 0x000fe80003800000 */
[----:B------:R3:W-:Y:S01]  /*2090*/  @!P4 STG.E.U8 desc[UR36][R158.64+0x1], R89 ;  /* 0x000001599e00c986 */ /* 0x0007e2000c101124 */
[----:B------:R-:W-:Y:S05]  /*20a0*/  @P2 BRA `(.L_x_35) ;  /* 0x00000000000c2947 */ /* 0x000fea0003800000 */
[----:B--2---:R-:W3:Y:S02]  /*20b0*/  LDG.E.U8 R155, desc[UR36][R162.64] ;  /* 0x00000024a29b7981 */ /* 0x004ee4000c1e1100 */
[----:B---3--:R-:W-:-:S05]  /*20c0*/  PRMT R89, R155, 0x8880, RZ ;  /* 0x000088809b597816 */ /* 0x008fca00000000ff */
[----:B------:R-:W-:-:S07]  /*20d0*/  IMAD R164, R89, R154, RZ ;  /* 0x0000009a59a47224 */ /* 0x000fce00078e02ff */
.L_x_35:
[----:B------:R-:W-:Y:S05]  /*20e0*/  BSYNC B1 ;  /* 0x0000000000017941 */ /* 0x000fea0003800000 */
.L_x_34:
[C---:B------:R-:W-:Y:S01]  /*20f0*/  ISETP.LT.OR P4, PT, R3.reuse, 0x2, !P1 ;  /* 0x000000020300780c */ /* 0x040fe20004f81670 */
[----:B---3--:R-:W-:Y:S01]  /*2100*/  @!P2 IMAD R89, R90, R153, R164 ;  /* 0x000000995a59a224 */ /* 0x008fe200078e02a4 */
[----:B------:R-:W-:Y:S01]  /*2110*/  BSSY B1, `(.L_x_36) ;  /* 0x0000009000017945 */ /* 0x000fe20003800000 */
[C---:B------:R-:W-:Y:S02]  /*2120*/  ISETP.LT.OR P3, PT, R3.reuse, 0x9, !P0 ;  /* 0x000000090300780c */ /* 0x040fe40004761670 */
[C---:B------:R-:W-:Y:S01]  /*2130*/  ISETP.LT.OR P5, PT, R3.reuse, 0xa, !P0 ;  /* 0x0000000a0300780c */ /* 0x040fe200047a1670 */
[----:B------:R3:W-:Y:S01]  /*2140*/  @!P2 STG.E.U8 desc[UR36][R8.64], R89 ;  /* 0x000000590800a986 */ /* 0x0007e2000c101124 */
[----:B------:R-:W-:-:S06]  /*2150*/  ISETP.LT.OR P2, PT, R3, 0x9, !P1 ;  /* 0x000000090300780c */ /* 0x000fcc0004f41670 */
[----:B------:R-:W-:Y:S07]  /*2160*/  @P4 BRA `(.L_x_37) ;  /* 0x00000000000c4947 */ /* 0x000fee0003800000 */
[----:B--2---:R-:W3:Y:S02]  /*2170*/  LDG.E.U8 R155, desc[UR36][R162.64+0x1] ;  /* 0x00000124a29b7981 */ /* 0x004ee4000c1e1100 */
[----:B---3--:R-:W-:-:S05]  /*2180*/  PRMT R89, R155, 0x8880, RZ ;  /* 0x000088809b597816 */ /* 0x008fca00000000ff */
[----:B------:R-:W-:-:S07]  /*2190*/  IMAD R164, R89, R154, RZ ;  /* 0x0000009a59a47224 */ /* 0x000fce00078e02ff */
.L_x_37:
[----:B------:R-:W-:Y:S05]  /*21a0*/  BSYNC B1 ;  /* 0x0000000000017941 */ /* 0x000fea0003800000 */
.L_x_36:
[----:B------:R-:W-:Y:S01]  /*21b0*/  @!P4 IMAD R91, R91, R153, R164 ;  /* 0x000000995b5bc224 */ /* 0x000fe200078e02a4 */
[----:B------:R-:W-:Y:S04]  /*21c0*/  BSSY B1, `(.L_x_38) ;  /* 0x0000006000017945 */ /* 0x000fe80003800000 */
[----:B------:R4:W-:Y:S01]  /*21d0*/  @!P4 STG.E.U8 desc[UR36][R8.64+0x1], R91 ;  /* 0x0000015b0800c986 */ /* 0x0009e2000c101124 */
[----:B------:R-:W-:Y:S05]  /*21e0*/  @P3 BRA `(.L_x_39) ;  /* 0x00000000000c3947 */ /* 0x000fea0003800000 */
[----:B--2---:R-:W3:Y:S02]  /*21f0*/  LDG.E.U8 R155, desc[UR36][R22.64+0x8] ;  /* 0x00000824169b7981 */ /* 0x004ee4000c1e1100 */
[----:B---3--:R-:W-:-:S05]  /*2200*/  PRMT R89, R155, 0x8880, RZ ;  /* 0x000088809b597816 */ /* 0x008fca00000000ff */
[----:B------:R-:W-:-:S07]  /*2210*/  IMAD R164, R89, R154, RZ ;  /* 0x0000009a59a47224 */ /* 0x000fce00078e02ff */
.L_x_39:
[----:B------:R-:W-:Y:S05]  /*2220*/  BSYNC B1 ;  /* 0x0000000000017941 */ /* 0x000fea0003800000 */
.L_x_38:
[----:B---3--:R-:W-:Y:S01]  /*2230*/  @!P3 IMAD R89, R92, R153, R164 ;  /* 0x000000995c59b224 */ /* 0x008fe200078e02a4 */
[----:B------:R-:W-:Y:S04]  /*2240*/  BSSY B1, `(.L_x_40) ;  /* 0x0000006000017945 */ /* 0x000fe80003800000 */
[----:B------:R3:W-:Y:S01]  /*2250*/  @!P3 STG.E.U8 desc[UR36][R158.64+0x8], R89 ;  /* 0x000008599e00b986 */ /* 0x0007e2000c101124 */
[----:B------:R-:W-:Y:S05]  /*2260*/  @P5 BRA `(.L_x_41) ;  /* 0x00000000000c5947 */ /* 0x000fea0003800000 */
[----:B--2---:R-:W3:Y:S02]  /*2270*/  LDG.E.U8 R155, desc[UR36][R22.64+0x9] ;  /* 0x00000924169b7981 */ /* 0x004ee4000c1e1100 */
[----:B---3--:R-:W-:-:S05]  /*2280*/  PRMT R89, R155, 0x8880, RZ ;  /* 0x000088809b597816 */ /* 0x008fca00000000ff */
[----:B------:R-:W-:-:S07]  /*2290*/  IMAD R164, R89, R154, RZ ;  /* 0x0000009a59a47224 */ /* 0x000fce00078e02ff */
.L_x_41:
[----:B------:R-:W-:Y:S05]  /*22a0*/  BSYNC B1 ;  /* 0x0000000000017941 */ /* 0x000fea0003800000 */
.L_x_40:
[----:B------:R-:W-:Y:S01]  /*22b0*/  @!P5 IMAD R93, R93, R153, R164 ;  /* 0x000000995d5dd224 */ /* 0x000fe200078e02a4 */
[----:B------:R-:W-:Y:S04]  /*22c0*/  BSSY B1, `(.L_x_42) ;  /* 0x0000006000017945 */ /* 0x000fe80003800000 */
[----:B------:R0:W-:Y:S01]  /*22d0*/  @!P5 STG.E.U8 desc[UR36][R158.64+0x9], R93 ;  /* 0x0000095d9e00d986 */ /* 0x0001e2000c101124 */
[----:B------:R-:W-:Y:S05]  /*22e0*/  @P2 BRA `(.L_x_43) ;  /* 0x00000000000c2947 */ /* 0x000fea0003800000 */
[----:B--2---:R-:W3:Y:S02]  /*22f0*/  LDG.E.U8 R155, desc[UR36][R162.64+0x8] ;  /* 0x00000824a29b7981 */ /* 0x004ee4000c1e1100 */
[----:B---3--:R-:W-:-:S05]  /*2300*/  PRMT R89, R155, 0x8880, RZ ;  /* 0x000088809b597816 */ /* 0x008fca00000000ff */
[----:B------:R-:W-:-:S07]  /*2310*/  IMAD R164, R89, R154, RZ ;  /* 0x0000009a59a47224 */ /* 0x000fce00078e02ff */
.L_x_43:
[----:B------:R-:W-:Y:S05]  /*2320*/  BSYNC B1 ;  /* 0x0000000000017941 */ /* 0x000fea0003800000 */
.L_x_42:
        /* <DEDUP_REMOVED lines=11> */
.L_x_45:
[----:B------:R-:W-:Y:S05]  /*23e0*/  BSYNC B1 ;  /* 0x0000000000017941 */ /* 0x000fea0003800000 */
.L_x_44:
[----:B------:R-:W-:Y:S01]  /*23f0*/  @!P4 IMAD R95, R95, R153, R164 ;  /* 0x000000995f5fc224 */ /* 0x000fe200078e02a4 */
[----:B------:R-:W-:Y:S04]  /*2400*/  BSSY B1, `(.L_x_46) ;  /* 0x0000006000017945 */ /* 0x000fe80003800000 */
[----:B------:R0:W-:Y:S01]  /*2410*/  @!P4 STG.E.U8 desc[UR36][R8.64+0x9], R95 ;  /* 0x0000095f0800c986 */ /* 0x0001e2000c101124 */
[----:B------:R-:W-:Y:S05]  /*2420*/  @P3 BRA `(.L_x_47) ;  /* 0x00000000000c3947 */ /* 0x000fea0003800000 */
[----:B--2---:R-:W3:Y:S02]  /*2430*/  LDG.E.U8 R155, desc[UR36][R22.64+0x10] ;  /* 0x00001024169b7981 */ /* 0x004ee4000c1e1100 */
[----:B---3--:R-:W-:-:S05]  /*2440*/  PRMT R89, R155, 0x8880, RZ ;  /* 0x000088809b597816 */ /* 0x008fca00000000ff */
[----:B------:R-:W-:-:S07]  /*2450*/  IMAD R164, R89, R154, RZ ;  /* 0x0000009a59a47224 */ /* 0x000fce00078e02ff */
.L_x_47:
[----:B------:R-:W-:Y:S05]  /*2460*/  BSYNC B1 ;  /* 0x0000000000017941 */ /* 0x000fea0003800000 */
.L_x_46:
[----:B---3--:R-:W-:Y:S01]  /*2470*/  @!P3 IMAD R89, R96, R153, R164 ;  /* 0x000000996059b224 */ /* 0x008fe200078e02a4 */
[----:B------:R-:W-:Y:S04]  /*2480*/  BSSY B1, `(.L_x_48) ;  /* 0x0000006000017945 */ /* 0x000fe80003800000 */
[----:B------:R3:W-:Y:S01]  /*2490*/  @!P3 STG.E.U8 desc[UR36][R158.64+0x10], R89 ;  /* 0x000010599e00b986 */ /* 0x0007e2000c101124 */
[----:B------:R-:W-:Y:S05]  /*24a0*/  @P5 BRA `(.L_x_49) ;  /* 0x00000000000c5947 */ /* 0x000fea0003800000 */
[----:B--2---:R-:W3:Y:S02]  /*24b0*/  LDG.E.U8 R155, desc[UR36][R22.64+0x11] ;  /* 0x00001124169b7981 */ /* 0x004ee4000c1e1100 */
[----:B---3--:R-:W-:-:S05]  /*24c0*/  PRMT R89, R155, 0x8880, RZ ;  /* 0x000088809b597816 */ /* 0x008fca00000000ff */
[----:B------:R-:W-:-:S07]  /*24d0*/  IMAD R164, R89, R154, RZ ;  /* 0x0000009a59a47224 */ /* 0x000fce00078e02ff */
.L_x_49:
[----:B------:R-:W-:Y:S05]  /*24e0*/  BSYNC B1 ;  /* 0x0000000000017941 */ /* 0x000fea0003800000 */
.L_x_48:
[----:B------:R-:W-:Y:S01]  /*24f0*/  @!P5 IMAD R97, R97, R153, R164 ;  /* 0x000000996161d224 */ /* 0x000fe200078e02a4 */
[----:B------:R-:W-:Y:S04]  /*2500*/  BSSY B1, `(.L_x_50) ;  /* 0x0000006000017945 */ /* 0x000fe80003800000 */
[----:B------:R0:W-:Y:S01]  /*2510*/  @!P5 STG.E.U8 desc[UR36][R158.64+0x11], R97 ;  /* 0x000011619e00d986 */ /* 0x0001e2000c101124 */
[----:B------:R-:W-:Y:S05]  /*2520*/  @P2 BRA `(.L_x_51) ;  /* 0x00000000000c2947 */ /* 0x000fea0003800000 */
[----:B--2---:R-:W3:Y:S02]  /*2530*/  LDG.E.U8 R155, desc[UR36][R162.64+0x10] ;  /* 0x00001024a29b7981 */ /* 0x004ee4000c1e1100 */
[----:B---3--:R-:W-:-:S05]  /*2540*/  PRMT R89, R155, 0x8880, RZ ;  /* 0x000088809b597816 */ /* 0x008fca00000000ff */
[----:B------:R-:W-:-:S07]  /*2550*/  IMAD R164, R89, R154, RZ ;  /* 0x0000009a59a47224 */ /* 0x000fce00078e02ff */
.L_x_51:
[----:B------:R-:W-:Y:S05]  /*2560*/  BSYNC B1 ;  /* 0x0000000000017941 */ /* 0x000fea0003800000 */
.L_x_50:
        /* <DEDUP_REMOVED lines=11> */
.L_x_53:
[----:B------:R-:W-:Y:S05]  /*2620*/  BSYNC B1 ;  /* 0x0000000000017941 */ /* 0x000fea0003800000 */
.L_x_52:
[----:B------:R-:W-:Y:S01]  /*2630*/  @!P4 IMAD R99, R99, R153, R164 ;  /* 0x000000996363c224 */ /* 0x000fe200078e02a4 */
[----:B------:R-:W-:Y:S04]  /*2640*/  BSSY B1, `(.L_x_54) ;  /* 0x0000006000017945 */ /* 0x000fe80003800000 */
[----:B------:R0:W-:Y:S01]  /*2650*/  @!P4 STG.E.U8 desc[UR36][R8.64+0x11], R99 ;  /* 0x000011630800c986 */ /* 0x0001e2000c101124 */
[----:B------:R-:W-:Y:S05]  /*2660*/  @P3 BRA `(.L_x_55) ;  /* 0x00000000000c3947 */ /* 0x000fea0003800000 */
[----:B--2---:R-:W3:Y:S02]  /*2670*/  LDG.E.U8 R155, desc[UR36][R22.64+0x18] ;  /* 0x00001824169b7981 */ /* 0x004ee4000c1e1100 */
[----:B---3--:R-:W-:-:S05]  /*2680*/  PRMT R89, R155, 0x8880, RZ ;  /* 0x000088809b597816 */ /* 0x008fca00000000ff */
[----:B------:R-:W-:-:S07]  /*2690*/  IMAD R164, R89, R154, RZ ;  /* 0x0000009a59a47224 */ /* 0x000fce00078e02ff */
.L_x_55:
[----:B------:R-:W-:Y:S05]  /*26a0*/  BSYNC B1 ;  /* 0x0000000000017941 */ /* 0x000fea0003800000 */
.L_x_54:
[----:B---3--:R-:W-:Y:S01]  /*26b0*/  @!P3 IMAD R89, R100, R153, R164 ;  /* 0x000000996459b224 */ /* 0x008fe200078e02a4 */
[----:B------:R-:W-:Y:S04]  /*26c0*/  BSSY B1, `(.L_x_56) ;  /* 0x0000006000017945 */ /* 0x000fe80003800000 */
[----:B------:R3:W-:Y:S01]  /*26d0*/  @!P3 STG.E.U8 desc[UR36][R158.64+0x18], R89 ;  /* 0x000018599e00b986 */ /* 0x0007e2000c101124 */
[----:B------:R-:W-:Y:S05]  /*26e0*/  @P5 BRA `(.L_x_57) ;  /* 0x00000000000c5947 */ /* 0x000fea0003800000 */
[----:B--2---:R-:W3:Y:S02]  /*26f0*/  LDG.E.U8 R155, desc[UR36][R22.64+0x19] ;  /* 0x00001924169b7981 */ /* 0x004ee4000c1e1100 */
[----:B---3--:R-:W-:-:S05]  /*2700*/  PRMT R89, R155, 0x8880, RZ ;  /* 0x000088809b597816 */ /* 0x008fca00000000ff */
[----:B------:R-:W-:-:S07]  /*2710*/  IMAD R164, R89, R154, RZ ;  /* 0x0000009a59a47224 */ /* 0x000fce00078e02ff */
.L_x_57:
[----:B------:R-:W-:Y:S05]  /*2720*/  BSYNC B1 ;  /* 0x0000000000017941 */ /* 0x000fea0003800000 */
.L_x_56:
[----:B------:R-:W-:Y:S01]  /*2730*/  @!P5 IMAD R101, R101, R153, R164 ;  /* 0x000000996565d224 */ /* 0x000fe200078e02a4 */
[----:B------:R-:W-:Y:S04]  /*2740*/  BSSY B1, `(.L_x_58) ;  /* 0x0000006000017945 */ /* 0x000fe80003800000 */
[----:B------:R0:W-:Y:S01]  /*2750*/  @!P5 STG.E.U8 desc[UR36][R158.64+0x19], R101 ;  /* 0x000019659e00d986 */ /* 0x0001e2000c101124 */
[----:B------:R-:W-:Y:S05]  /*2760*/  @P2 BRA `(.L_x_59) ;  /* 0x00000000000c2947 */ /* 0x000fea0003800000 */
[----:B--2---:R-:W3:Y:S02]  /*2770*/  LDG.E.U8 R155, desc[UR36][R162.64+0x18] ;  /* 0x00001824a29b7981 */ /* 0x004ee4000c1e1100 */
[----:B---3--:R-:W-:-:S05]  /*2780*/  PRMT R89, R155, 0x8880, RZ ;  /* 0x000088809b597816 */ /* 0x008fca00000000ff */
[----:B------:R-:W-:-:S07]  /*2790*/  IMAD R164, R89, R154, RZ ;  /* 0x0000009a59a47224 */ /* 0x000fce00078e02ff */
.L_x_59:
[----:B------:R-:W-:Y:S05]  /*27a0*/  BSYNC B1 ;  /* 0x0000000000017941 */ /* 0x000fea0003800000 */
.L_x_58:
        /* <DEDUP_REMOVED lines=11> */
.L_x_61:
[----:B------:R-:W-:Y:S05]  /*2860*/  BSYNC B1 ;  /* 0x0000000000017941 */ /* 0x000fea0003800000 */
.L_x_60:
[----:B------:R-:W-:Y:S01]  /*2870*/  @!P4 IMAD R103, R103, R153, R164 ;  /* 0x000000996767c224 */ /* 0x000fe200078e02a4 */
[----:B------:R-:W-:Y:S04]  /*2880*/  BSSY B1, `(.L_x_62) ;  /* 0x0000006000017945 */ /* 0x000fe80003800000 */
[----:B------:R0:W-:Y:S01]  /*2890*/  @!P4 STG.E.U8 desc[UR36][R8.64+0x19], R103 ;  /* 0x000019670800c986 */ /* 0x0001e2000c101124 */
[----:B------:R-:W-:Y:S05]  /*28a0*/  @P3 BRA `(.L_x_63) ;  /* 0x00000000000c3947 */ /* 0x000fea0003800000 */
[----:B--2---:R-:W3:Y:S02]  /*28b0*/  LDG.E.U8 R155, desc[UR36][R22.64+0x20] ;  /* 0x00002024169b7981 */ /* 0x004ee4000c1e1100 */
[----:B---3--:R-:W-:-:S05]  /*28c0*/  PRMT R89, R155, 0x8880, RZ ;  /* 0x000088809b597816 */ /* 0x008fca00000000ff */
[----:B------:R-:W-:-:S07]  /*28d0*/  IMAD R164, R89, R154, RZ ;  /* 0x0000009a59a47224 */ /* 0x000fce00078e02ff */
.L_x_63:
[----:B------:R-:W-:Y:S05]  /*28e0*/  BSYNC B1 ;  /* 0x0000000000017941 */ /* 0x000fea0003800000 */
.L_x_62:
[----:B---3--:R-:W-:Y:S01]  /*28f0*/  @!P3 IMAD R89, R104, R153, R164 ;  /* 0x000000996859b224 */ /* 0x008fe200078e02a4 */
[----:B------:R-:W-:Y:S04]  /*2900*/  BSSY B1, `(.L_x_64) ;  /* 0x0000006000017945 */ /* 0x000fe80003800000 */
[----:B------:R3:W-:Y:S01]  /*2910*/  @!P3 STG.E.U8 desc[UR36][R158.64+0x20], R89 ;  /* 0x000020599e00b986 */ /* 0x0007e2000c101124 */
[----:B------:R-:W-:Y:S05]  /*2920*/  @P5 BRA `(.L_x_65) ;  /* 0x00000000000c5947 */ /* 0x000fea0003800000 */
[----:B--2---:R-:W3:Y:S02]  /*2930*/  LDG.E.U8 R155, desc[UR36][R22.64+0x21] ;  /* 0x00002124169b7981 */ /* 0x004ee4000c1e1100 */
[----:B---3--:R-:W-:-:S05]  /*2940*/  PRMT R89, R155, 0x8880, RZ ;  /* 0x000088809b597816 */ /* 0x008fca00000000ff */
[----:B------:R-:W-:-:S07]  /*2950*/  IMAD R164, R89, R154, RZ ;  /* 0x0000009a59a47224 */ /* 0x000fce00078e02ff */
.L_x_65:
[----:B------:R-:W-:Y:S05]  /*2960*/  BSYNC B1 ;  /* 0x0000000000017941 */ /* 0x000fea0003800000 */
.L_x_64:
[----:B------:R-:W-:Y:S01]  /*2970*/  @!P5 IMAD R105, R105, R153, R164 ;  /* 0x000000996969d224 */ /* 0x000fe200078e02a4 */
[----:B------:R-:W-:Y:S04]  /*2980*/  BSSY B1, `(.L_x_66) ;  /* 0x0000006000017945 */ /* 0x000fe80003800000 */
[----:B------:R0:W-:Y:S01]  /*2990*/  @!P5 STG.E.U8 desc[UR36][R158.64+0x21], R105 ;  /* 0x000021699e00d986 */ /* 0x0001e2000c101124 */
[----:B------:R-:W-:Y:S05]  /*29a0*/  @P2 BRA `(.L_x_67) ;  /* 0x00000000000c2947 */ /* 0x000fea0003800000 */
[----:B--2---:R-:W3:Y:S02]  /*29b0*/  LDG.E.U8 R155, desc[UR36][R162.64+0x20] ;  /* 0x00002024a29b7981 */ /* 0x004ee4000c1e1100 */
[----:B---3--:R-:W-:-:S05]  /*29c0*/  PRMT R89, R155, 0x8880, RZ ;  /* 0x000088809b597816 */ /* 0x008fca00000000ff */
[----:B------:R-:W-:-:S07]  /*29d0*/  IMAD R164, R89, R154, RZ ;  /* 0x0000009a59a47224 */ /* 0x000fce00078e02ff */
.L_x_67:
[----:B------:R-:W-:Y:S05]  /*29e0*/  BSYNC B1 ;  /* 0x0000000000017941 */ /* 0x000fea0003800000 */
.L_x_66:
        /* <DEDUP_REMOVED lines=11> */
.L_x_69:
[----:B------:R-:W-:Y:S05]  /*2aa0*/  BSYNC B1 ;  /* 0x0000000000017941 */ /* 0x000fea0003800000 */
.L_x_68:
[----:B------:R-:W-:Y:S01]  /*2ab0*/  @!P4 IMAD R107, R107, R153, R164 ;  /* 0x000000996b6bc224 */ /* 0x000fe200078e02a4 */
[----:B------:R-:W-:Y:S04]  /*2ac0*/  BSSY B1, `(.L_x_70) ;  /* 0x0000006000017945 */ /* 0x000fe80003800000 */
[----:B------:R0:W-:Y:S01]  /*2ad0*/  @!P4 STG.E.U8 desc[UR36][R8.64+0x21], R107 ;  /* 0x0000216b0800c986 */ /* 0x0001e2000c101124 */
[----:B------:R-:W-:Y:S05]  /*2ae0*/  @P3 BRA `(.L_x_71) ;  /* 0x00000000000c3947 */ /* 0x000fea0003800000 */
[----:B--2---:R-:W3:Y:S02]  /*2af0*/  LDG.E.U8 R155, desc[UR36][R22.64+0x28] ;  /* 0x00002824169b7981 */ /* 0x004ee4000c1e1100 */
[----:B---3--:R-:W-:-:S05]  /*2b00*/  PRMT R89, R155, 0x8880, RZ ;  /* 0x000088809b597816 */ /* 0x008fca00000000ff */
[----:B------:R-:W-:-:S07]  /*2b10*/  IMAD R164, R89, R154, RZ ;  /* 0x0000009a59a47224 */ /* 0x000fce00078e02ff */
.L_x_71:
[----:B------:R-:W-:Y:S05]  /*2b20*/  BSYNC B1 ;  /* 0x0000000000017941 */ /* 0x000fea0003800000 */
.L_x_70:
[----:B---3--:R-:W-:Y:S01]  /*2b30*/  @!P3 IMAD R89, R108, R153, R164 ;  /* 0x000000996c59b224 */ /* 0x008fe200078e02a4 */
[----:B------:R-:W-:Y:S04]  /*2b40*/  BSSY B1, `(.L_x_72) ;  /* 0x0000006000017945 */ /* 0x000fe80003800000 */
[----:B------:R3:W-:Y:S01]  /*2b50*/  @!P3 STG.E.U8 desc[UR36][R158.64+0x28], R89 ;  /* 0x000028599e00b986 */ /* 0x0007e2000c101124 */
[----:B------:R-:W-:Y:S05]  /*2b60*/  @P5 BRA `(.L_x_73) ;  /* 0x00000000000c5947 */ /* 0x000fea0003800000 */
[----:B--2---:R-:W3:Y:S02]  /*2b70*/  LDG.E.U8 R155, desc[UR36][R22.64+0x29] ;  /* 0x00002924169b7981 */ /* 0x004ee4000c1e1100 */
[----:B---3--:R-:W-:-:S05]  /*2b80*/  PRMT R89, R155, 0x8880, RZ ;  /* 0x000088809b597816 */ /* 0x008fca00000000ff */
[----:B------:R-:W-:-:S07]  /*2b90*/  IMAD R164, R89, R154, RZ ;  /* 0x0000009a59a47224 */ /* 0x000fce00078e02ff */
.L_x_73:
[----:B------:R-:W-:Y:S05]  /*2ba0*/  BSYNC B1 ;  /* 0x0000000000017941 */ /* 0x000fea0003800000 */
.L_x_72:
[----:B------:R-:W-:Y:S01]  /*2bb0*/  @!P5 IMAD R109, R109, R153, R164 ;  /* 0x000000996d6dd224 */ /* 0x000fe200078e02a4 */
[----:B------:R-:W-:Y:S04]  /*2bc0*/  BSSY B1, `(.L_x_74) ;  /* 0x0000006000017945 */ /* 0x000fe80003800000 */
[----:B------:R0:W-:Y:S01]  /*2bd0*/  @!P5 STG.E.U8 desc[UR36][R158.64+0x29], R109 ;  /* 0x0000296d9e00d986 */ /* 0x0001e2000c101124 */
[----:B------:R-:W-:Y:S05]  /*2be0*/  @P2 BRA `(.L_x_75) ;  /* 0x00000000000c2947 */ /* 0x000fea0003800000 */
[----:B--2---:R-:W3:Y:S02]  /*2bf0*/  LDG.E.U8 R155, desc[UR36][R162.64+0x28] ;  /* 0x00002824a29b7981 */ /* 0x004ee4000c1e1100 */
[----:B---3--:R-:W-:-:S05]  /*2c00*/  PRMT R89, R155, 0x8880, RZ ;  /* 0x000088809b597816 */ /* 0x008fca00000000ff */
[----:B------:R-:W-:-:S07]  /*2c10*/  IMAD R164, R89, R154, RZ ;  /* 0x0000009a59a47224 */ /* 0x000fce00078e02ff */
.L_x_75:
[----:B------:R-:W-:Y:S05]  /*2c20*/  BSYNC B1 ;  /* 0x0000000000017941 */ /* 0x000fea0003800000 */
.L_x_74:
        /* <DEDUP_REMOVED lines=11> */
.L_x_77:
[----:B------:R-:W-:Y:S05]  /*2ce0*/  BSYNC B1 ;  /* 0x0000000000017941 */ /* 0x000fea0003800000 */
.L_x_76:
[----:B------:R-:W-:Y:S01]  /*2cf0*/  @!P4 IMAD R111, R111, R153, R164 ;  /* 0x000000996f6fc224 */ /* 0x000fe200078e02a4 */
[----:B------:R-:W-:Y:S04]  /*2d00*/  BSSY B1, `(.L_x_78) ;  /* 0x0000006000017945 */ /* 0x000fe80003800000 */
[----:B------:R0:W-:Y:S01]  /*2d10*/  @!P4 STG.E.U8 desc[UR36][R8.64+0x29], R111 ;  /* 0x0000296f0800c986 */ /* 0x0001e2000c101124 */
[----:B------:R-:W-:Y:S05]  /*2d20*/  @P3 BRA `(.L_x_79) ;  /* 0x00000000000c3947 */ /* 0x000fea0003800000 */
[----:B--2---:R-:W3:Y:S02]  /*2d30*/  LDG.E.U8 R155, desc[UR36][R22.64+0x30] ;  /* 0x00003024169b7981 */ /* 0x004ee4000c1e1100 */
[----:B---3--:R-:W-:-:S05]  /*2d40*/  PRMT R89, R155, 0x8880, RZ ;  /* 0x000088809b597816 */ /* 0x008fca00000000ff */
[----:B------:R-:W-:-:S07]  /*2d50*/  IMAD R164, R89, R154, RZ ;  /* 0x0000009a59a47224 */ /* 0x000fce00078e02ff */
.L_x_79:
[----:B------:R-:W-:Y:S05]  /*2d60*/  BSYNC B1 ;  /* 0x0000000000017941 */ /* 0x000fea0003800000 */
.L_x_78:
[----:B---3--:R-:W-:Y:S01]  /*2d70*/  @!P3 IMAD R89, R112, R153, R164 ;  /* 0x000000997059b224 */ /* 0x008fe200078e02a4 */
[----:B------:R-:W-:Y:S04]  /*2d80*/  BSSY B1, `(.L_x_80) ;  /* 0x0000006000017945 */ /* 0x000fe80003800000 */
[----:B------:R3:W-:Y:S01]  /*2d90*/  @!P3 STG.E.U8 desc[UR36][R158.64+0x30], R89 ;  /* 0x000030599e00b986 */ /* 0x0007e2000c101124 */
[----:B------:R-:W-:Y:S05]  /*2da0*/  @P5 BRA `(.L_x_81) ;  /* 0x00000000000c5947 */ /* 0x000fea0003800000 */
[----:B--2---:R-:W3:Y:S02]  /*2db0*/  LDG.E.U8 R155, desc[UR36][R22.64+0x31] ;  /* 0x00003124169b7981 */ /* 0x004ee4000c1e1100 */
[----:B---3--:R-:W-:-:S05]  /*2dc0*/  PRMT R89, R155, 0x8880, RZ ;  /* 0x000088809b597816 */ /* 0x008fca00000000ff */
[----:B------:R-:W-:-:S07]  /*2dd0*/  IMAD R164, R89, R154, RZ ;  /* 0x0000009a59a47224 */ /* 0x000fce00078e02ff */
.L_x_81:
[----:B------:R-:W-:Y:S05]  /*2de0*/  BSYNC B1 ;  /* 0x0000000000017941 */ /* 0x000fea0003800000 */
.L_x_80:
[----:B------:R-:W-:Y:S01]  /*2df0*/  @!P5 IMAD R113, R113, R153, R164 ;  /* 0x000000997171d224 */ /* 0x000fe200078e02a4 */
[----:B------:R-:W-:Y:S04]  /*2e00*/  BSSY B1, `(.L_x_82) ;  /* 0x0000006000017945 */ /* 0x000fe80003800000 */
[----:B------:R0:W-:Y:S01]  /*2e10*/  @!P5 STG.E.U8 desc[UR36][R158.64+0x31], R113 ;  /* 0x000031719e00d986 */ /* 0x0001e2000c101124 */
[----:B------:R-:W-:Y:S05]  /*2e20*/  @P2 BRA `(.L_x_83) ;  /* 0x00000000000c2947 */ /* 0x000fea0003800000 */
[----:B--2---:R-:W3:Y:S02]  /*2e30*/  LDG.E.U8 R155, desc[UR36][R162.64+0x30] ;  /* 0x00003024a29b7981 */ /* 0x004ee4000c1e1100 */
[----:B---3--:R-:W-:-:S05]  /*2e40*/  PRMT R89, R155, 0x8880, RZ ;  /* 0x000088809b597816 */ /* 0x008fca00000000ff */
[----:B------:R-:W-:-:S07]  /*2e50*/  IMAD R164, R89, R154, RZ ;  /* 0x0000009a59a47224 */ /* 0x000fce00078e02ff */
.L_x_83:
[----:B------:R-:W-:Y:S05]  /*2e60*/  BSYNC B1 ;  /* 0x0000000000017941 */ /* 0x000fea0003800000 */
.L_x_82:
        /* <DEDUP_REMOVED lines=11> */
.L_x_85:
[----:B------:R-:W-:Y:S05]  /*2f20*/  BSYNC B1 ;  /* 0x0000000000017941 */ /* 0x000fea0003800000 */
.L_x_84:
[----:B------:R-:W-:Y:S01]  /*2f30*/  @!P4 IMAD R115, R115, R153, R164 ;  /* 0x000000997373c224 */ /* 0x000fe200078e02a4 */
[----:B------:R-:W-:Y:S04]  /*2f40*/  BSSY B1, `(.L_x_86) ;  /* 0x0000006000017945 */ /* 0x000fe80003800000 */
[----:B------:R0:W-:Y:S01]  /*2f50*/  @!P4 STG.E.U8 desc[UR36][R8.64+0x31], R115 ;  /* 0x000031730800c986 */ /* 0x0001e2000c101124 */
[----:B------:R-:W-:Y:S05]  /*2f60*/  @P3 BRA `(.L_x_87) ;  /* 0x00000000000c3947 */ /* 0x000fea0003800000 */
[----:B--2---:R-:W3:Y:S02]  /*2f70*/  LDG.E.U8 R155, desc[UR36][R22.64+0x38] ;  /* 0x00003824169b7981 */ /* 0x004ee4000c1e1100 */
[----:B---3--:R-:W-:-:S05]  /*2f80*/  PRMT R89, R155, 0x8880, RZ ;  /* 0x000088809b597816 */ /* 0x008fca00000000ff */
[----:B------:R-:W-:-:S07]  /*2f90*/  IMAD R164, R89, R154, RZ ;  /* 0x0000009a59a47224 */ /* 0x000fce00078e02ff */
.L_x_87:
[----:B------:R-:W-:Y:S05]  /*2fa0*/  BSYNC B1 ;  /* 0x0000000000017941 */ /* 0x000fea0003800000 */
.L_x_86:
[----:B---3--:R-:W-:Y:S01]  /*2fb0*/  @!P3 IMAD R89, R116, R153, R164 ;  /* 0x000000997459b224 */ /* 0x008fe200078e02a4 */
[----:B------:R-:W-:Y:S04]  /*2fc0*/  BSSY B1, `(.L_x_88) ;  /* 0x0000006000017945 */ /* 0x000fe80003800000 */
[----:B------:R3:W-:Y:S01]  /*2fd0*/  @!P3 STG.E.U8 desc[UR36][R158.64+0x38], R89 ;  /* 0x000038599e00b986 */ /* 0x0007e2000c101124 */
[----:B------:R-:W-:Y:S05]  /*2fe0*/  @P5 BRA `(.L_x_89) ;  /* 0x00000000000c5947 */ /* 0x000fea0003800000 */
[----:B--2---:R-:W3:Y:S02]  /*2ff0*/  LDG.E.U8 R155, desc[UR36][R22.64+0x39] ;  /* 0x00003924169b7981 */ /* 0x004ee4000c1e1100 */
[----:B---3--:R-:W-:-:S05]  /*3000*/  PRMT R89, R155, 0x8880, RZ ;  /* 0x000088809b597816 */ /* 0x008fca00000000ff */
[----:B------:R-:W-:-:S07]  /*3010*/  IMAD R164, R89, R154, RZ ;  /* 0x0000009a59a47224 */ /* 0x000fce00078e02ff */
.L_x_89:
[----:B------:R-:W-:Y:S05]  /*3020*/  BSYNC B1 ;  /* 0x0000000000017941 */ /* 0x000fea0003800000 */
.L_x_88:
[----:B------:R-:W-:Y:S01]  /*3030*/  @!P5 IMAD R117, R117, R153, R164 ;  /* 0x000000997575d224 */ /* 0x000fe200078e02a4 */
[----:B------:R-:W-:Y:S04]  /*3040*/  BSSY B1, `(.L_x_90) ;  /* 0x0000006000017945 */ /* 0x000fe80003800000 */
[----:B------:R0:W-:Y:S01]  /*3050*/  @!P5 STG.E.U8 desc[UR36][R158.64+0x39], R117 ;  /* 0x000039759e00d986 */ /* 0x0001e2000c101124 */
[----:B------:R-:W-:Y:S05]  /*3060*/  @P2 BRA `(.L_x_91) ;  /* 0x00000000000c2947 */ /* 0x000fea0003800000 */
[----:B--2---:R-:W3:Y:S02]  /*3070*/  LDG.E.U8 R155, desc[UR36][R162.64+0x38] ;  /* 0x00003824a29b7981 */ /* 0x004ee4000c1e1100 */
[----:B---3--:R-:W-:-:S05]  /*3080*/  PRMT R89, R155, 0x8880, RZ ;  /* 0x000088809b597816 */ /* 0x008fca00000000ff */
[----:B------:R-:W-:-:S07]  /*3090*/  IMAD R164, R89, R154, RZ ;  /* 0x0000009a59a47224 */ /* 0x000fce00078e02ff */
.L_x_91:
[----:B------:R-:W-:Y:S05]  /*30a0*/  BSYNC B1 ;  /* 0x0000000000017941 */ /* 0x000fea0003800000 */
.L_x_90:
        /* <DEDUP_REMOVED lines=11> */
.L_x_93:
[----:B------:R-:W-:Y:S05]  /*3160*/  BSYNC B1 ;  /* 0x0000000000017941 */ /* 0x000fea0003800000 */
.L_x_92:
[----:B------:R-:W-:Y:S01]  /*3170*/  @!P4 IMAD R119, R119, R153, R164 ;  /* 0x000000997777c224 */ /* 0x000fe200078e02a4 */
[----:B------:R-:W-:Y:S04]  /*3180*/  BSSY B1, `(.L_x_94) ;  /* 0x0000006000017945 */ /* 0x000fe80003800000 */
[----:B------:R0:W-:Y:S01]  /*3190*/  @!P4 STG.E.U8 desc[UR36][R8.64+0x39], R119 ;  /* 0x000039770800c986 */ /* 0x0001e2000c101124 */
[----:B------:R-:W-:Y:S05]  /*31a0*/  @P3 BRA `(.L_x_95) ;  /* 0x00000000000c3947 */ /* 0x000fea0003800000 */
[----:B--2---:R-:W3:Y:S02]  /*31b0*/  LDG.E.U8 R155, desc[UR36][R22.64+0x40] ;  /* 0x00004024169b7981 */ /* 0x004ee4000c1e1100 */
[----:B---3--:R-:W-:-:S05]  /*31c0*/  PRMT R89, R155, 0x8880, RZ ;  /* 0x000088809b597816 */ /* 0x008fca00000000ff */
[----:B------:R-:W-:-:S07]  /*31d0*/  IMAD R164, R89, R154, RZ ;  /* 0x0000009a59a47224 */ /* 0x000fce00078e02ff */
.L_x_95:
[----:B------:R-:W-:Y:S05]  /*31e0*/  BSYNC B1 ;  /* 0x0000000000017941 */ /* 0x000fea0003800000 */
.L_x_94:
[----:B---3--:R-:W-:Y:S01]  /*31f0*/  @!P3 IMAD R89, R120, R153, R164 ;  /* 0x000000997859b224 */ /* 0x008fe200078e02a4 */
[----:B------:R-:W-:Y:S04]  /*3200*/  BSSY B1, `(.L_x_96) ;  /* 0x0000006000017945 */ /* 0x000fe80003800000 */
[----:B------:R3:W-:Y:S01]  /*3210*/  @!P3 STG.E.U8 desc[UR36][R158.64+0x40], R89 ;  /* 0x000040599e00b986 */ /* 0x0007e2000c101124 */
[----:B------:R-:W-:Y:S05]  /*3220*/  @P5 BRA `(.L_x_97) ;  /* 0x00000000000c5947 */ /* 0x000fea0003800000 */
[----:B--2---:R-:W3:Y:S02]  /*3230*/  LDG.E.U8 R155, desc[UR36][R22.64+0x41] ;  /* 0x00004124169b7981 */ /* 0x004ee4000c1e1100 */
[----:B---3--:R-:W-:-:S05]  /*3240*/  PRMT R89, R155, 0x8880, RZ ;  /* 0x000088809b597816 */ /* 0x008fca00000000ff */
[----:B------:R-:W-:-:S07]  /*3250*/  IMAD R164, R89, R154, RZ ;  /* 0x0000009a59a47224 */ /* 0x000fce00078e02ff */
.L_x_97:
[----:B------:R-:W-:Y:S05]  /*3260*/  BSYNC B1 ;  /* 0x0000000000017941 */ /* 0x000fea0003800000 */
.L_x_96:
[----:B------:R-:W-:Y:S01]  /*3270*/  @!P5 IMAD R121, R121, R153, R164 ;  /* 0x000000997979d224 */ /* 0x000fe200078e02a4 */
[----:B------:R-:W-:Y:S04]  /*3280*/  BSSY B1, `(.L_x_98) ;  /* 0x0000006000017945 */ /* 0x000fe80003800000 */
[----:B------:R0:W-:Y:S01]  /*3290*/  @!P5 STG.E.U8 desc[UR36][R158.64+0x41], R121 ;  /* 0x000041799e00d986 */ /* 0x0001e2000c101124 */
[----:B------:R-:W-:Y:S05]  /*32a0*/  @P2 BRA `(.L_x_99) ;  /* 0x00000000000c2947 */ /* 0x000fea0003800000 */
[----:B--2---:R-:W3:Y:S02]  /*32b0*/  LDG.E.U8 R155, desc[UR36][R162.64+0x40] ;  /* 0x00004024a29b7981 */ /* 0x004ee4000c1e1100 */
[----:B---3--:R-:W-:-:S05]  /*32c0*/  PRMT R89, R155, 0x8880, RZ ;  /* 0x000088809b597816 */ /* 0x008fca00000000ff */
[----:B------:R-:W-:-:S07]  /*32d0*/  IMAD R164, R89, R154, RZ ;  /* 0x0000009a59a47224 */ /* 0x000fce00078e02ff */
.L_x_99:
[----:B------:R-:W-:Y:S05]  /*32e0*/  BSYNC B1 ;  /* 0x0000000000017941 */ /* 0x000fea0003800000 */
.L_x_98:
        /* <DEDUP_REMOVED lines=11> */
.L_x_101:
[----:B------:R-:W-:Y:S05]  /*33a0*/  BSYNC B1 ;  /* 0x0000000000017941 */ /* 0x000fea0003800000 */
.L_x_100:
[----:B------:R-:W-:Y:S01]  /*33b0*/  @!P4 IMAD R123, R123, R153, R164 ;  /* 0x000000997b7bc224 */ /* 0x000fe200078e02a4 */
[----:B------:R-:W-:Y:S04]  /*33c0*/  BSSY B1, `(.L_x_102) ;  /* 0x0000006000017945 */ /* 0x000fe80003800000 */
[----:B------:R0:W-:Y:S01]  /*33d0*/  @!P4 STG.E.U8 desc[UR36][R8.64+0x41], R123 ;  /* 0x0000417b0800c986 */ /* 0x0001e2000c101124 */
[----:B------:R-:W-:Y:S05]  /*33e0*/  @P3 BRA `(.L_x_103) ;  /* 0x00000000000c3947 */ /* 0x000fea0003800000 */
[----:B--2---:R-:W3:Y:S02]  /*33f0*/  LDG.E.U8 R155, desc[UR36][R22.64+0x48] ;  /* 0x00004824169b7981 */ /* 0x004ee4000c1e1100 */
[----:B---3--:R-:W-:-:S05]  /*3400*/  PRMT R89, R155, 0x8880, RZ ;  /* 0x000088809b597816 */ /* 0x008fca00000000ff */
[----:B------:R-:W-:-:S07]  /*3410*/  IMAD R164, R89, R154, RZ ;  /* 0x0000009a59a47224 */ /* 0x000fce00078e02ff */
.L_x_103:
[----:B------:R-:W-:Y:S05]  /*3420*/  BSYNC B1 ;  /* 0x0000000000017941 */ /* 0x000fea0003800000 */
.L_x_102:
[----:B---3--:R-:W-:Y:S01]  /*3430*/  @!P3 IMAD R89, R124, R153, R164 ;  /* 0x000000997c59b224 */ /* 0x008fe200078e02a4 */
[----:B------:R-:W-:Y:S04]  /*3440*/  BSSY B1, `(.L_x_104) ;  /* 0x0000006000017945 */ /* 0x000fe80003800000 */
[----:B------:R3:W-:Y:S01]  /*3450*/  @!P3 STG.E.U8 desc[UR36][R158.64+0x48], R89 ;  /* 0x000048599e00b986 */ /* 0x0007e2000c101124 */
[----:B------:R-:W-:Y:S05]  /*3460*/  @P5 BRA `(.L_x_105) ;  /* 0x00000000000c5947 */ /* 0x000fea0003800000 */
[----:B--2---:R-:W3:Y:S02]  /*3470*/  LDG.E.U8 R155, desc[UR36][R22.64+0x49] ;  /* 0x00004924169b7981 */ /* 0x004ee4000c1e1100 */
[----:B---3--:R-:W-:-:S05]  /*3480*/  PRMT R89, R155, 0x8880, RZ ;  /* 0x000088809b597816 */ /* 0x008fca00000000ff */
[----:B------:R-:W-:-:S07]  /*3490*/  IMAD R164, R89, R154, RZ ;  /* 0x0000009a59a47224 */ /* 0x000fce00078e02ff */
.L_x_105:
[----:B------:R-:W-:Y:S05]  /*34a0*/  BSYNC B1 ;  /* 0x0000000000017941 */ /* 0x000fea0003800000 */
.L_x_104:
[----:B------:R-:W-:Y:S01]  /*34b0*/  @!P5 IMAD R125, R125, R153, R164 ;  /* 0x000000997d7dd224 */ /* 0x000fe200078e02a4 */
[----:B------:R-:W-:Y:S04]  /*34c0*/  BSSY B1, `(.L_x_106) ;  /* 0x0000006000017945 */ /* 0x000fe80003800000 */
[----:B------:R0:W-:Y:S01]  /*34d0*/  @!P5 STG.E.U8 desc[UR36][R158.64+0x49], R125 ;  /* 0x0000497d9e00d986 */ /* 0x0001e2000c101124 */
[----:B------:R-:W-:Y:S05]  /*34e0*/  @P2 BRA `(.L_x_107) ;  /* 0x00000000000c2947 */ /* 0x000fea0003800000 */
[----:B--2---:R-:W3:Y:S02]  /*34f0*/  LDG.E.U8 R155, desc[UR36][R162.64+0x48] ;  /* 0x00004824a29b7981 */ /* 0x004ee4000c1e1100 */
[----:B---3--:R-:W-:-:S05]  /*3500*/  PRMT R89, R155, 0x8880, RZ ;  /* 0x000088809b597816 */ /* 0x008fca00000000ff */
[----:B------:R-:W-:-:S07]  /*3510*/  IMAD R164, R89, R154, RZ ;  /* 0x0000009a59a47224 */ /* 0x000fce00078e02ff */
.L_x_107:
[----:B------:R-:W-:Y:S05]  /*3520*/  BSYNC B1 ;  /* 0x0000000000017941 */ /* 0x000fea0003800000 */
.L_x_106:
        /* <DEDUP_REMOVED lines=11> */
.L_x_109:
[----:B------:R-:W-:Y:S05]  /*35e0*/  BSYNC B1 ;  /* 0x0000000000017941 */ /* 0x000fea0003800000 */
.L_x_108:
[----:B------:R-:W-:Y:S01]  /*35f0*/  @!P4 IMAD R127, R127, R153, R164 ;  /* 0x000000997f7fc224 */ /* 0x000fe200078e02a4 */
[----:B------:R-:W-:Y:S04]  /*3600*/  BSSY B1, `(.L_x_110) ;  /* 0x0000006000017945 */ /* 0x000fe80003800000 */
[----:B------:R0:W-:Y:S01]  /*3610*/  @!P4 STG.E.U8 desc[UR36][R8.64+0x49], R127 ;  /* 0x0000497f0800c986 */ /* 0x0001e2000c101124 */
[----:B------:R-:W-:Y:S05]  /*3620*/  @P3 BRA `(.L_x_111) ;  /* 0x00000000000c3947 */ /* 0x000fea0003800000 */
[----:B--2---:R-:W3:Y:S02]  /*3630*/  LDG.E.U8 R155, desc[UR36][R22.64+0x50] ;  /* 0x00005024169b7981 */ /* 0x004ee4000c1e1100 */
[----:B---3--:R-:W-:-:S05]  /*3640*/  PRMT R89, R155, 0x8880, RZ ;  /* 0x000088809b597816 */ /* 0x008fca00000000ff */
[----:B------:R-:W-:-:S07]  /*3650*/  IMAD R164, R89, R154, RZ ;  /* 0x0000009a59a47224 */ /* 0x000fce00078e02ff */
.L_x_111:
[----:B------:R-:W-:Y:S05]  /*3660*/  BSYNC B1 ;  /* 0x0000000000017941 */ /* 0x000fea0003800000 */
.L_x_110:
[----:B---3--:R-:W-:Y:S01]  /*3670*/  @!P3 IMAD R89, R128, R153, R164 ;  /* 0x000000998059b224 */ /* 0x008fe200078e02a4 */
[----:B------:R-:W-:Y:S04]  /*3680*/  BSSY B1, `(.L_x_112) ;  /* 0x0000006000017945 */ /* 0x000fe80003800000 */
[----:B------:R3:W-:Y:S01]  /*3690*/  @!P3 STG.E.U8 desc[UR36][R158.64+0x50], R89 ;  /* 0x000050599e00b986 */ /* 0x0007e2000c101124 */
[----:B------:R-:W-:Y:S05]  /*36a0*/  @P5 BRA `(.L_x_113) ;  /* 0x00000000000c5947 */ /* 0x000fea0003800000 */
[----:B--2---:R-:W3:Y:S02]  /*36b0*/  LDG.E.U8 R155, desc[UR36][R22.64+0x51] ;  /* 0x00005124169b7981 */ /* 0x004ee4000c1e1100 */
[----:B---3--:R-:W-:-:S05]  /*36c0*/  PRMT R89, R155, 0x8880, RZ ;  /* 0x000088809b597816 */ /* 0x008fca00000000ff */
[----:B------:R-:W-:-:S07]  /*36d0*/  IMAD R164, R89, R154, RZ ;  /* 0x0000009a59a47224 */ /* 0x000fce00078e02ff */
.L_x_113:
[----:B------:R-:W-:Y:S05]  /*36e0*/  BSYNC B1 ;  /* 0x0000000000017941 */ /* 0x000fea0003800000 */
.L_x_112:
[----:B------:R-:W-:Y:S01]  /*36f0*/  @!P5 IMAD R129, R129, R153, R164 ;  /* 0x000000998181d224 */ /* 0x000fe200078e02a4 */
[----:B------:R-:W-:Y:S04]  /*3700*/  BSSY B1, `(.L_x_114) ;  /* 0x0000006000017945 */ /* 0x000fe80003800000 */
[----:B------:R0:W-:Y:S01]  /*3710*/  @!P5 STG.E.U8 desc[UR36][R158.64+0x51], R129 ;  /* 0x000051819e00d986 */ /* 0x0001e2000c101124 */
[----:B------:R-:W-:Y:S05]  /*3720*/  @P2 BRA `(.L_x_115) ;  /* 0x00000000000c2947 */ /* 0x000fea0003800000 */
[----:B--2---:R-:W3:Y:S02]  /*3730*/  LDG.E.U8 R155, desc[UR36][R162.64+0x50] ;  /* 0x00005024a29b7981 */ /* 0x004ee4000c1e1100 */
[----:B---3--:R-:W-:-:S05]  /*3740*/  PRMT R89, R155, 0x8880, RZ ;  /* 0x000088809b597816 */ /* 0x008fca00000000ff */
[----:B------:R-:W-:-:S07]  /*3750*/  IMAD R164, R89, R154, RZ ;  /* 0x0000009a59a47224 */ /* 0x000fce00078e02ff */
.L_x_115:
[----:B------:R-:W-:Y:S05]  /*3760*/  BSYNC B1 ;  /* 0x0000000000017941 */ /* 0x000fea0003800000 */
.L_x_114:
        /* <DEDUP_REMOVED lines=11> */
.L_x_117:
[----:B------:R-:W-:Y:S05]  /*3820*/  BSYNC B1 ;  /* 0x0000000000017941 */ /* 0x000fea0003800000 */
.L_x_116:
[----:B------:R-:W-:Y:S01]  /*3830*/  @!P4 IMAD R131, R131, R153, R164 ;  /* 0x000000998383c224 */ /* 0x000fe200078e02a4 */
[----:B------:R-:W-:Y:S04]  /*3840*/  BSSY B1, `(.L_x_118) ;  /* 0x0000006000017945 */ /* 0x000fe80003800000 */
[----:B------:R0:W-:Y:S01]  /*3850*/  @!P4 STG.E.U8 desc[UR36][R8.64+0x51], R131 ;  /* 0x000051830800c986 */ /* 0x0001e2000c101124 */
[----:B------:R-:W-:Y:S05]  /*3860*/  @P3 BRA `(.L_x_119) ;  /* 0x00000000000c3947 */ /* 0x000fea0003800000 */
[----:B--2---:R-:W3:Y:S02]  /*3870*/  LDG.E.U8 R155, desc[UR36][R22.64+0x58] ;  /* 0x00005824169b7981 */ /* 0x004ee4000c1e1100 */
[----:B---3--:R-:W-:-:S05]  /*3880*/  PRMT R89, R155, 0x8880, RZ ;  /* 0x000088809b597816 */ /* 0x008fca00000000ff */
[----:B------:R-:W-:-:S07]  /*3890*/  IMAD R164, R89, R154, RZ ;  /* 0x0000009a59a47224 */ /* 0x000fce00078e02ff */
.L_x_119:
[----:B------:R-:W-:Y:S05]  /*38a0*/  BSYNC B1 ;  /* 0x0000000000017941 */ /* 0x000fea0003800000 */
.L_x_118:
[----:B---3--:R-:W-:Y:S01]  /*38b0*/  @!P3 IMAD R89, R132, R153, R164 ;  /* 0x000000998459b224 */ /* 0x008fe200078e02a4 */
[----:B------:R-:W-:Y:S04]  /*38c0*/  BSSY B1, `(.L_x_120) ;  /* 0x0000006000017945 */ /* 0x000fe80003800000 */
[----:B------:R3:W-:Y:S01]  /*38d0*/  @!P3 STG.E.U8 desc[UR36][R158.64+0x58], R89 ;  /* 0x000058599e00b986 */ /* 0x0007e2000c101124 */
[----:B------:R-:W-:Y:S05]  /*38e0*/  @P5 BRA `(.L_x_121) ;  /* 0x00000000000c5947 */ /* 0x000fea0003800000 */
[----:B--2---:R-:W3:Y:S02]  /*38f0*/  LDG.E.U8 R155, desc[UR36][R22.64+0x59] ;  /* 0x00005924169b7981 */ /* 0x004ee4000c1e1100 */
[----:B---3--:R-:W-:-:S05]  /*3900*/  PRMT R89, R155, 0x8880, RZ ;  /* 0x000088809b597816 */ /* 0x008fca00000000ff */
[----:B------:R-:W-:-:S07]  /*3910*/  IMAD R164, R89, R154, RZ ;  /* 0x0000009a59a47224 */ /* 0x000fce00078e02ff */
.L_x_121:
[----:B------:R-:W-:Y:S05]  /*3920*/  BSYNC B1 ;  /* 0x0000000000017941 */ /* 0x000fea0003800000 */
.L_x_120:
[----:B------:R-:W-:Y:S01]  /*3930*/  @!P5 IMAD R133, R133, R153, R164 ;  /* 0x000000998585d224 */ /* 0x000fe200078e02a4 */
[----:B------:R-:W-:Y:S04]  /*3940*/  BSSY B1, `(.L_x_122) ;  /* 0x0000006000017945 */ /* 0x000fe80003800000 */
[----:B------:R0:W-:Y:S01]  /*3950*/  @!P5 STG.E.U8 desc[UR36][R158.64+0x59], R133 ;  /* 0x000059859e00d986 */ /* 0x0001e2000c101124 */
[----:B------:R-:W-:Y:S05]  /*3960*/  @P2 BRA `(.L_x_123) ;  /* 0x00000000000c2947 */ /* 0x000fea0003800000 */
[----:B--2---:R-:W3:Y:S02]  /*3970*/  LDG.E.U8 R155, desc[UR36][R162.64+0x58] ;  /* 0x00005824a29b7981 */ /* 0x004ee4000c1e1100 */
[----:B---3--:R-:W-:-:S05]  /*3980*/  PRMT R89, R155, 0x8880, RZ ;  /* 0x000088809b597816 */ /* 0x008fca00000000ff */
[----:B------:R-:W-:-:S07]  /*3990*/  IMAD R164, R89, R154, RZ ;  /* 0x0000009a59a47224 */ /* 0x000fce00078e02ff */
.L_x_123:
[----:B------:R-:W-:Y:S05]  /*39a0*/  BSYNC B1 ;  /* 0x0000000000017941 */ /* 0x000fea0003800000 */
.L_x_122:
        /* <DEDUP_REMOVED lines=11> */
.L_x_125:
[----:B------:R-:W-:Y:S05]  /*3a60*/  BSYNC B1 ;  /* 0x0000000000017941 */ /* 0x000fea0003800000 */
.L_x_124:
[----:B------:R-:W-:Y:S01]  /*3a70*/  @!P4 IMAD R135, R135, R153, R164 ;  /* 0x000000998787c224 */ /* 0x000fe200078e02a4 */
[----:B------:R-:W-:Y:S04]  /*3a80*/  BSSY B1, `(.L_x_126) ;  /* 0x0000006000017945 */ /* 0x000fe80003800000 */
[----:B------:R0:W-:Y:S01]  /*3a90*/  @!P4 STG.E.U8 desc[UR36][R8.64+0x59], R135 ;  /* 0x000059870800c986 */ /* 0x0001e2000c101124 */
[----:B------:R-:W-:Y:S05]  /*3aa0*/  @P3 BRA `(.L_x_127) ;  /* 0x00000000000c3947 */ /* 0x000fea0003800000 */
[----:B--2---:R-:W3:Y:S02]  /*3ab0*/  LDG.E.U8 R155, desc[UR36][R22.64+0x60] ;  /* 0x00006024169b7981 */ /* 0x004ee4000c1e1100 */
[----:B---3--:R-:W-:-:S05]  /*3ac0*/  PRMT R89, R155, 0x8880, RZ ;  /* 0x000088809b597816 */ /* 0x008fca00000000ff */
[----:B------:R-:W-:-:S07]  /*3ad0*/  IMAD R164, R89, R154, RZ ;  /* 0x0000009a59a47224 */ /* 0x000fce00078e02ff */
.L_x_127:
[----:B------:R-:W-:Y:S05]  /*3ae0*/  BSYNC B1 ;  /* 0x0000000000017941 */ /* 0x000fea0003800000 */
.L_x_126:
[----:B---3--:R-:W-:Y:S01]  /*3af0*/  @!P3 IMAD R89, R136, R153, R164 ;  /* 0x000000998859b224 */ /* 0x008fe200078e02a4 */
[----:B------:R-:W-:Y:S04]  /*3b00*/  BSSY B1, `(.L_x_128) ;  /* 0x0000006000017945 */ /* 0x000fe80003800000 */
[----:B------:R3:W-:Y:S01]  /*3b10*/  @!P3 STG.E.U8 desc[UR36][R158.64+0x60], R89 ;  /* 0x000060599e00b986 */ /* 0x0007e2000c101124 */
[----:B------:R-:W-:Y:S05]  /*3b20*/  @P5 BRA `(.L_x_129) ;  /* 0x00000000000c5947 */ /* 0x000fea0003800000 */
[----:B--2---:R-:W3:Y:S02]  /*3b30*/  LDG.E.U8 R155, desc[UR36][R22.64+0x61] ;  /* 0x00006124169b7981 */ /* 0x004ee4000c1e1100 */
[----:B---3--:R-:W-:-:S05]  /*3b40*/  PRMT R89, R155, 0x8880, RZ ;  /* 0x000088809b597816 */ /* 0x008fca00000000ff */
[----:B------:R-:W-:-:S07]  /*3b50*/  IMAD R164, R89, R154, RZ ;  /* 0x0000009a59a47224 */ /* 0x000fce00078e02ff */
.L_x_129:
[----:B------:R-:W-:Y:S05]  /*3b60*/  BSYNC B1 ;  /* 0x0000000000017941 */ /* 0x000fea0003800000 */
.L_x_128:
[----:B------:R-:W-:Y:S01]  /*3b70*/  @!P5 IMAD R137, R137, R153, R164 ;  /* 0x000000998989d224 */ /* 0x000fe200078e02a4 */
[----:B------:R-:W-:Y:S04]  /*3b80*/  BSSY B1, `(.L_x_130) ;  /* 0x0000006000017945 */ /* 0x000fe80003800000 */
[----:B------:R0:W-:Y:S01]  /*3b90*/  @!P5 STG.E.U8 desc[UR36][R158.64+0x61], R137 ;  /* 0x000061899e00d986 */ /* 0x0001e2000c101124 */
[----:B------:R-:W-:Y:S05]  /*3ba0*/  @P2 BRA `(.L_x_131) ;  /* 0x00000000000c2947 */ /* 0x000fea0003800000 */
[----:B--2---:R-:W3:Y:S02]  /*3bb0*/  LDG.E.U8 R155, desc[UR36][R162.64+0x60] ;  /* 0x00006024a29b7981 */ /* 0x004ee4000c1e1100 */
[----:B---3--:R-:W-:-:S05]  /*3bc0*/  PRMT R89, R155, 0x8880, RZ ;  /* 0x000088809b597816 */ /* 0x008fca00000000ff */
[----:B------:R-:W-:-:S07]  /*3bd0*/  IMAD R164, R89, R154, RZ ;  /* 0x0000009a59a47224 */ /* 0x000fce00078e02ff */
.L_x_131:
[----:B------:R-:W-:Y:S05]  /*3be0*/  BSYNC B1 ;  /* 0x0000000000017941 */ /* 0x000fea0003800000 */
.L_x_130:
        /* <DEDUP_REMOVED lines=11> */
.L_x_133:
[----:B------:R-:W-:Y:S05]  /*3ca0*/  BSYNC B1 ;  /* 0x0000000000017941 */ /* 0x000fea0003800000 */
.L_x_132:
[----:B------:R-:W-:Y:S01]  /*3cb0*/  @!P4 IMAD R139, R139, R153, R164 ;  /* 0x000000998b8bc224 */ /* 0x000fe200078e02a4 */
[----:B------:R-:W-:Y:S04]  /*3cc0*/  BSSY B1, `(.L_x_134) ;  /* 0x0000006000017945 */ /* 0x000fe80003800000 */
[----:B------:R0:W-:Y:S01]  /*3cd0*/  @!P4 STG.E.U8 desc[UR36][R8.64+0x61], R139 ;  /* 0x0000618b0800c986 */ /* 0x0001e2000c101124 */
[----:B------:R-:W-:Y:S05]  /*3ce0*/  @P3 BRA `(.L_x_135) ;  /* 0x00000000000c3947 */ /* 0x000fea0003800000 */
[----:B--2---:R-:W3:Y:S02]  /*3cf0*/  LDG.E.U8 R155, desc[UR36][R22.64+0x68] ;  /* 0x00006824169b7981 */ /* 0x004ee4000c1e1100 */
[----:B---3--:R-:W-:-:S05]  /*3d00*/  PRMT R89, R155, 0x8880, RZ ;  /* 0x000088809b597816 */ /* 0x008fca00000000ff */
[----:B------:R-:W-:-:S07]  /*3d10*/  IMAD R164, R89, R154, RZ ;  /* 0x0000009a59a47224 */ /* 0x000fce00078e02ff */
.L_x_135:
[----:B------:R-:W-:Y:S05]  /*3d20*/  BSYNC B1 ;  /* 0x0000000000017941 */ /* 0x000fea0003800000 */
.L_x_134:
[----:B---3--:R-:W-:Y:S01]  /*3d30*/  @!P3 IMAD R89, R140, R153, R164 ;  /* 0x000000998c59b224 */ /* 0x008fe200078e02a4 */
[----:B------:R-:W-:Y:S04]  /*3d40*/  BSSY B1, `(.L_x_136) ;  /* 0x0000006000017945 */ /* 0x000fe80003800000 */
[----:B------:R3:W-:Y:S01]  /*3d50*/  @!P3 STG.E.U8 desc[UR36][R158.64+0x68], R89 ;  /* 0x000068599e00b986 */ /* 0x0007e2000c101124 */
[----:B------:R-:W-:Y:S05]  /*3d60*/  @P5 BRA `(.L_x_137) ;  /* 0x00000000000c5947 */ /* 0x000fea0003800000 */
[----:B--2---:R-:W3:Y:S02]  /*3d70*/  LDG.E.U8 R155, desc[UR36][R22.64+0x69] ;  /* 0x00006924169b7981 */ /* 0x004ee4000c1e1100 */
[----:B---3--:R-:W-:-:S05]  /*3d80*/  PRMT R89, R155, 0x8880, RZ ;  /* 0x000088809b597816 */ /* 0x008fca00000000ff */
[----:B------:R-:W-:-:S07]  /*3d90*/  IMAD R164, R89, R154, RZ ;  /* 0x0000009a59a47224 */ /* 0x000fce00078e02ff */
.L_x_137:
[----:B------:R-:W-:Y:S05]  /*3da0*/  BSYNC B1 ;  /* 0x0000000000017941 */ /* 0x000fea0003800000 */
.L_x_136:
[----:B------:R-:W-:Y:S01]  /*3db0*/  @!P5 IMAD R141, R141, R153, R164 ;  /* 0x000000998d8dd224 */ /* 0x000fe200078e02a4 */
[----:B------:R-:W-:Y:S04]  /*3dc0*/  BSSY B1, `(.L_x_138) ;  /* 0x0000006000017945 */ /* 0x000fe80003800000 */
[----:B------:R0:W-:Y:S01]  /*3dd0*/  @!P5 STG.E.U8 desc[UR36][R158.64+0x69], R141 ;  /* 0x0000698d9e00d986 */ /* 0x0001e2000c101124 */
[----:B------:R-:W-:Y:S05]  /*3de0*/  @P2 BRA `(.L_x_139) ;  /* 0x00000000000c2947 */ /* 0x000fea0003800000 */
[----:B--2---:R-:W3:Y:S02]  /*3df0*/  LDG.E.U8 R155, desc[UR36][R162.64+0x68] ;  /* 0x00006824a29b7981 */ /* 0x004ee4000c1e1100 */
[----:B---3--:R-:W-:-:S05]  /*3e00*/  PRMT R89, R155, 0x8880, RZ ;  /* 0x000088809b597816 */ /* 0x008fca00000000ff */
[----:B------:R-:W-:-:S07]  /*3e10*/  IMAD R164, R89, R154, RZ ;  /* 0x0000009a59a47224 */ /* 0x000fce00078e02ff */
.L_x_139:
[----:B------:R-:W-:Y:S05]  /*3e20*/  BSYNC B1 ;  /* 0x0000000000017941 */ /* 0x000fea0003800000 */
.L_x_138:
        /* <DEDUP_REMOVED lines=11> */
.L_x_141:
[----:B------:R-:W-:Y:S05]  /*3ee0*/  BSYNC B1 ;  /* 0x0000000000017941 */ /* 0x000fea0003800000 */
.L_x_140:
[----:B------:R-:W-:Y:S01]  /*3ef0*/  @!P4 IMAD R143, R143, R153, R164 ;  /* 0x000000998f8fc224 */ /* 0x000fe200078e02a4 */
[----:B------:R-:W-:Y:S04]  /*3f00*/  BSSY B1, `(.L_x_142) ;  /* 0x0000006000017945 */ /* 0x000fe80003800000 */
[----:B------:R0:W-:Y:S01]  /*3f10*/  @!P4 STG.E.U8 desc[UR36][R8.64+0x69], R143 ;  /* 0x0000698f0800c986 */ /* 0x0001e2000c101124 */
[----:B------:R-:W-:Y:S05]  /*3f20*/  @P3 BRA `(.L_x_143) ;  /* 0x00000000000c3947 */ /* 0x000fea0003800000 */
[----:B--2---:R-:W3:Y:S02]  /*3f30*/  LDG.E.U8 R155, desc[UR36][R22.64+0x70] ;  /* 0x00007024169b7981 */ /* 0x004ee4000c1e1100 */
[----:B---3--:R-:W-:-:S05]  /*3f40*/  PRMT R89, R155, 0x8880, RZ ;  /* 0x000088809b597816 */ /* 0x008fca00000000ff */
[----:B------:R-:W-:-:S07]  /*3f50*/  IMAD R164, R89, R154, RZ ;  /* 0x0000009a59a47224 */ /* 0x000fce00078e02ff */
.L_x_143:
[----:B------:R-:W-:Y:S05]  /*3f60*/  BSYNC B1 ;  /* 0x0000000000017941 */ /* 0x000fea0003800000 */
.L_x_142:
[----:B---3--:R-:W-:Y:S01]  /*3f70*/  @!P3 IMAD R89, R144, R153, R164 ;  /* 0x000000999059b224 */ /* 0x008fe200078e02a4 */
[----:B------:R-:W-:Y:S04]  /*3f80*/  BSSY B1, `(.L_x_144) ;  /* 0x0000006000017945 */ /* 0x000fe80003800000 */
[----:B------:R3:W-:Y:S01]  /*3f90*/  @!P3 STG.E.U8 desc[UR36][R158.64+0x70], R89 ;  /* 0x000070599e00b986 */ /* 0x0007e2000c101124 */
[----:B------:R-:W-:Y:S05]  /*3fa0*/  @P5 BRA `(.L_x_145) ;  /* 0x00000000000c5947 */ /* 0x000fea0003800000 */
[----:B--2---:R-:W3:Y:S02]  /*3fb0*/  LDG.E.U8 R155, desc[UR36][R22.64+0x71] ;  /* 0x00007124169b7981 */ /* 0x004ee4000c1e1100 */
[----:B---3--:R-:W-:-:S05]  /*3fc0*/  PRMT R89, R155, 0x8880, RZ ;  /* 0x000088809b597816 */ /* 0x008fca00000000ff */
[----:B------:R-:W-:-:S07]  /*3fd0*/  IMAD R164, R89, R154, RZ ;  /* 0x0000009a59a47224 */ /* 0x000fce00078e02ff */
.L_x_145:
[----:B------:R-:W-:Y:S05]  /*3fe0*/  BSYNC B1 ;  /* 0x0000000000017941 */ /* 0x000fea0003800000 */
.L_x_144:
[----:B------:R-:W-:Y:S01]  /*3ff0*/  @!P5 IMAD R145, R145, R153, R164 ;  /* 0x000000999191d224 */ /* 0x000fe200078e02a4 */
[----:B------:R-:W-:Y:S04]  /*4000*/  BSSY B1, `(.L_x_146) ;  /* 0x0000006000017945 */ /* 0x000fe80003800000 */
[----:B------:R0:W-:Y:S01]  /*4010*/  @!P5 STG.E.U8 desc[UR36][R158.64+0x71], R145 ;  /* 0x000071919e00d986 */ /* 0x0001e2000c101124 */
[----:B------:R-:W-:Y:S05]  /*4020*/  @P2 BRA `(.L_x_147) ;  /* 0x00000000000c2947 */ /* 0x000fea0003800000 */
[----:B--2---:R-:W3:Y:S02]  /*4030*/  LDG.E.U8 R155, desc[UR36][R162.64+0x70] ;  /* 0x00007024a29b7981 */ /* 0x004ee4000c1e1100 */
[----:B---3--:R-:W-:-:S05]  /*4040*/  PRMT R89, R155, 0x8880, RZ ;  /* 0x000088809b597816 */ /* 0x008fca00000000ff */
[----:B------:R-:W-:-:S07]  /*4050*/  IMAD R164, R89, R154, RZ ;  /* 0x0000009a59a47224 */ /* 0x000fce00078e02ff */
.L_x_147:
[----:B------:R-:W-:Y:S05]  /*4060*/  BSYNC B1 ;  /* 0x0000000000017941 */ /* 0x000fea0003800000 */
.L_x_146:
[C---:B------:R-:W-:Y:S01]  /*4070*/  ISETP.LT.OR P4, PT, R3.reuse, 0x72, !P1 ;  /* 0x000000720300780c */ /* 0x040fe20004f81670 */
[----:B---3--:R-:W-:Y:S01]  /*4080*/  @!P2 IMAD R89, R146, R153, R164 ;  /* 0x000000999259a224 */ /* 0x008fe200078e02a4 */
[----:B------:R-:W-:Y:S01]  /*4090*/  BSSY B1, `(.L_x_148) ;  /* 0x000000b000017945 */ /* 0x000fe20003800000 */
[----:B------:R-:W-:Y:S02]  /*40a0*/  ISETP.LT.OR P3, PT, R3, 0x79, !P0 ;  /* 0x000000790300780c */ /* 0x000fe40004761670 */
[----:B------:R-:W-:Y:S01]  /*40b0*/  IADD3 R165, P5, R165, 0x80, RZ ;  /* 0x00000080a5a57810 */ /* 0x000fe20007fbe0ff */
[----:B------:R3:W-:Y:S01]  /*40c0*/  @!P2 STG.E.U8 desc[UR36][R8.64+0x70], R89 ;  /* 0x000070590800a986 */ /* 0x0007e2000c101124 */
[C---:B------:R-:W-:Y:S02]  /*40d0*/  ISETP.LT.OR P2, PT, R3.reuse, 0x79, !P1 ;  /* 0x000000790300780c */ /* 0x040fe40004f41670 */
[C---:B------:R-:W-:Y:S02]  /*40e0*/  ISETP.LT.OR P0, PT, R3.reuse, 0x7a, !P0 ;  /* 0x0000007a0300780c */ /* 0x040fe40004701670 */
[----:B------:R-:W-:-:S02]  /*40f0*/  ISETP.LT.OR P1, PT, R3, 0x7a, !P1 ;  /* 0x0000007a0300780c */ /* 0x000fc40004f21670 */
[----:B------:R-:W-:Y:S11]  /*4100*/  @P4 BRA `(.L_x_149) ;  /* 0x00000000000c4947 */ /* 0x000ff60003800000 */
[----:B--2---:R-:W3:Y:S02]  /*4110*/  LDG.E.U8 R155, desc[UR36][R162.64+0x71] ;  /* 0x00007124a29b7981 */ /* 0x004ee4000c1e1100 */
[----:B---3--:R-:W-:-:S05]  /*4120*/  PRMT R89, R155, 0x8880, RZ ;  /* 0x000088809b597816 */ /* 0x008fca00000000ff */
[----:B------:R-:W-:-:S07]  /*4130*/  IMAD R164, R89, R154, RZ ;  /* 0x0000009a59a47224 */ /* 0x000fce00078e02ff */
.L_x_149:
[----:B------:R-:W-:Y:S05]  /*4140*/  BSYNC B1 ;  /* 0x0000000000017941 */ /* 0x000fea0003800000 */
.L_x_148:
[----:B------:R-:W-:Y:S01]  /*4150*/  @!P4 IMAD R147, R147, R153, R164 ;  /* 0x000000999393c224 */ /* 0x000fe200078e02a4 */
[----:B------:R-:W-:Y:S04]  /*4160*/  BSSY B1, `(.L_x_150) ;  /* 0x0000006000017945 */ /* 0x000fe80003800000 */
[----:B------:R0:W-:Y:S01]  /*4170*/  @!P4 STG.E.U8 desc[UR36][R8.64+0x71], R147 ;  /* 0x000071930800c986 */ /* 0x0001e2000c101124 */
[----:B------:R-:W-:Y:S05]  /*4180*/  @P3 BRA `(.L_x_151) ;  /* 0x00000000000c3947 */ /* 0x000fea0003800000 */
[----:B--2---:R-:W3:Y:S02]  /*4190*/  LDG.E.U8 R155, desc[UR36][R22.64+0x78] ;  /* 0x00007824169b7981 */ /* 0x004ee4000c1e1100 */
[----:B---3--:R-:W-:-:S05]  /*41a0*/  PRMT R89, R155, 0x8880, RZ ;  /* 0x000088809b597816 */ /* 0x008fca00000000ff */
[----:B------:R-:W-:-:S07]  /*41b0*/  IMAD R164, R89, R154, RZ ;  /* 0x0000009a59a47224 */ /* 0x000fce00078e02ff */
.L_x_151:
[----:B------:R-:W-:Y:S05]  /*41c0*/  BSYNC B1 ;  /* 0x0000000000017941 */ /* 0x000fea0003800000 */
.L_x_150:
[----:B---3--:R-:W-:Y:S01]  /*41d0*/  @!P3 IMAD R89, R148, R153, R164 ;  /* 0x000000999459b224 */ /* 0x008fe200078e02a4 */
[----:B------:R-:W-:Y:S01]  /*41e0*/  BSSY B1, `(.L_x_152) ;  /* 0x0000007000017945 */ /* 0x000fe20003800000 */
[----:B----4-:R-:W-:-:S03]  /*41f0*/  IMAD.X R91, RZ, RZ, R5, P5 ;  /* 0x000000ffff5b7224 */ /* 0x010fc600028e0605 */
[----:B------:R3:W-:Y:S01]  /*4200*/  @!P3 STG.E.U8 desc[UR36][R158.64+0x78], R89 ;  /* 0x000078599e00b986 */ /* 0x0007e2000c101124 */
[----:B------:R-:W-:Y:S05]  /*4210*/  @P0 BRA `(.L_x_153) ;  /* 0x00000000000c0947 */ /* 0x000fea0003800000 */
[----:B--2---:R-:W2:Y:S02]  /*4220*/  LDG.E.U8 R155, desc[UR36][R22.64+0x79] ;  /* 0x00007924169b7981 */ /* 0x004ea4000c1e1100 */
[----:B--2---:R-:W-:-:S05]  /*4230*/  PRMT R5, R155, 0x8880, RZ ;  /* 0x000088809b057816 */ /* 0x004fca00000000ff */
[----:B------:R-:W-:-:S07]  /*4240*/  IMAD R164, R5, R154, RZ ;  /* 0x0000009a05a47224 */ /* 0x000fce00078e02ff */
.L_x_153:
[----:B------:R-:W-:Y:S05]  /*4250*/  BSYNC B1 ;  /* 0x0000000000017941 */ /* 0x000fea0003800000 */
.L_x_152:
[----:B------:R-:W-:Y:S01]  /*4260*/  @!P0 IMAD R149, R149, R153, R164 ;  /* 0x0000009995958224 */ /* 0x000fe200078e02a4 */
[----:B------:R-:W-:Y:S01]  /*4270*/  BSSY B1, `(.L_x_154) ;  /* 0x0000007000017945 */ /* 0x000fe20003800000 */
[----:B------:R-:W-:-:S03]  /*4280*/  IMAD R4, R91, R156, RZ ;  /* 0x0000009c5b047224 */ /* 0x000fc600078e02ff */
[----:B------:R4:W-:Y:S01]  /*4290*/  @!P0 STG.E.U8 desc[UR36][R158.64+0x79], R149 ;  /* 0x000079959e008986 */ /* 0x0009e2000c101124 */
[----:B------:R-:W-:Y:S05]  /*42a0*/  @P2 BRA `(.L_x_155) ;  /* 0x00000000000c2947 */ /* 0x000fea0003800000 */
[----:B--2---:R-:W2:Y:S02]  /*42b0*/  LDG.E.U8 R155, desc[UR36][R162.64+0x78] ;  /* 0x00007824a29b7981 */ /* 0x004ea4000c1e1100 */
[----:B--2---:R-:W-:-:S05]  /*42c0*/  PRMT R5, R155, 0x8880, RZ ;  /* 0x000088809b057816 */ /* 0x004fca00000000ff */
[----:B------:R-:W-:-:S07]  /*42d0*/  IMAD R164, R5, R154, RZ ;  /* 0x0000009a05a47224 */ /* 0x000fce00078e02ff */
.L_x_155:
[----:B------:R-:W-:Y:S05]  /*42e0*/  BSYNC B1 ;  /* 0x0000000000017941 */ /* 0x000fea0003800000 */
.L_x_154:
[----:B------:R-:W-:Y:S01]  /*42f0*/  @!P2 IMAD R5, R150, R153, R164 ;  /* 0x000000999605a224 */ /* 0x000fe200078e02a4 */
[----:B------:R-:W-:Y:S01]  /*4300*/  BSSY B1, `(.L_x_156) ;  /* 0x0000009000017945 */ /* 0x000fe20003800000 */
[C---:B0-----:R-:W-:Y:S02]  /*4310*/  IMAD R23, R165.reuse, R157, R4 ;  /* 0x0000009da5177224 */ /* 0x041fe400078e0204 */
[CC--:B------:R-:W-:Y:S01]  /*4320*/  IMAD.WIDE.U32 R160, R165.reuse, R156.reuse, R160 ;  /* 0x0000009ca5a07225 */ /* 0x0c0fe200078e00a0 */
[----:B------:R0:W-:Y:S03]  /*4330*/  @!P2 STG.E.U8 desc[UR36][R8.64+0x78], R5 ;  /* 0x000078050800a986 */ /* 0x0001e6000c101124 */
[----:B------:R-:W-:Y:S01]  /*4340*/  IMAD.WIDE.U32 R156, R165, R156, R20 ;  /* 0x0000009ca59c7225 */ /* 0x000fe200078e0014 */
[----:B------:R-:W-:Y:S06]  /*4350*/  @P1 BRA `(.L_x_157) ;  /* 0x00000000000c1947 */ /* 0x000fec0003800000 */
[----:B--2---:R-:W0:Y:S02]  /*4360*/  LDG.E.U8 R155, desc[UR36][R162.64+0x79] ;  /* 0x00007924a29b7981 */ /* 0x004e24000c1e1100 */
[----:B0-----:R-:W-:-:S05]  /*4370*/  PRMT R5, R155, 0x8880, RZ ;  /* 0x000088809b057816 */ /* 0x001fca00000000ff */
[----:B------:R-:W-:-:S07]  /*4380*/  IMAD R164, R5, R154, RZ ;  /* 0x0000009a05a47224 */ /* 0x000fce00078e02ff */
.L_x_157:
[----:B------:R-:W-:Y:S05]  /*4390*/  BSYNC B1 ;  /* 0x0000000000017941 */ /* 0x000fea0003800000 */
.L_x_156:
[----:B------:R-:W-:Y:S01]  /*43a0*/  @!P1 IMAD R151, R151, R153, R164 ;  /* 0x0000009997979224 */ /* 0x000fe200078e02a4 */
[----:B------:R-:W-:Y:S01]  /*43b0*/  ISETP.GE.AND P2, PT, R0, 0x81, PT ;  /* 0x000000810000780c */ /* 0x000fe20003f46270 */
[----:B------:R-:W-:Y:S01]  /*43c0*/  BSSY B1, `(.L_x_158) ;  /* 0x000000c000017945 */ /* 0x000fe20003800000 */
[----:B------:R-:W-:Y:S02]  /*43d0*/  IADD3 R4, P5, R156, R12, RZ ;  /* 0x0000000c9c047210 */ /* 0x000fe40007fbe0ff */
[----:B------:R1:W-:Y:S01]  /*43e0*/  @!P1 STG.E.U8 desc[UR36][R8.64+0x79], R151 ;  /* 0x0000799708009986 */ /* 0x0003e2000c101124 */
[----:B------:R-:W-:Y:S02]  /*43f0*/  ISETP.LT.OR P1, PT, R3, 0x1, !P2 ;  /* 0x000000010300780c */ /* 0x000fe40005721670 */
[----:B0-----:R-:W-:Y:S02]  /*4400*/  IADD3.X R5, R13, R157, R23, P5, !PT ;  /* 0x0000009d0d057210 */ /* 0x001fe40002ffe417 */
[----:B------:R-:W-:-:S02]  /*4410*/  ISETP.GE.AND P0, PT, R0, 0x89, PT ;  /* 0x000000890000780c */ /* 0x000fc40003f06270 */
[----:B------:R-:W-:Y:S02]  /*4420*/  IADD3 R12, P4, P3, R14, R12, R160 ;  /* 0x0000000c0e0c7210 */ /* 0x000fe40007b9e0a0 */
[----:B------:R-:W-:-:S05]  /*4430*/  ISETP.LT.OR P5, PT, R3, 0x2, !P2 ;  /* 0x000000020300780c */ /* 0x000fca00057a1670 */
[----:B-1----:R-:W-:Y:S08]  /*4440*/  @P1 BRA `(.L_x_159) ;  /* 0x00000000000c1947 */ /* 0x002ff00003800000 */
[----:B--2---:R-:W2:Y:S02]  /*4450*/  LDG.E.U8 R155, desc[UR36][R4.64] ;  /* 0x00000024049b7981 */ /* 0x004ea4000c1e1100 */
[----:B--2---:R-:W-:-:S05]  /*4460*/  PRMT R9, R155, 0x8880, RZ ;  /* 0x000088809b097816 */ /* 0x004fca00000000ff */
[----:B------:R-:W-:-:S07]  /*4470*/  IMAD R164, R9, R154, RZ ;  /* 0x0000009a09a47224 */ /* 0x000fce00078e02ff */
.L_x_159:
[----:B------:R-:W-:Y:S05]  /*4480*/  BSYNC B1 ;  /* 0x0000000000017941 */ /* 0x000fea0003800000 */
.L_x_158:
[----:B------:R-:W-:Y:S01]  /*4490*/  @!P1 IMAD R9, R24, R153, R164 ;  /* 0x0000009918099224 */ /* 0x000fe200078e02a4 */
[----:B------:R-:W-:Y:S01]  /*44a0*/  BSSY B1, `(.L_x_160) ;  /* 0x0000007000017945 */ /* 0x000fe20003800000 */
[----:B------:R-:W-:-:S03]  /*44b0*/  IMAD.IADD R160, R23, 0x1, R161 ;  /* 0x0000000117a07824 */ /* 0x000fc600078e02a1 */
[----:B------:R0:W-:Y:S01]  /*44c0*/  @!P1 STG.E.U8 desc[UR36][R6.64], R9 ;  /* 0x0000000906009986 */ /* 0x0001e2000c101124 */
[----:B------:R-:W-:Y:S05]  /*44d0*/  @P5 BRA `(.L_x_161) ;  /* 0x00000000000c5947 */ /* 0x000fea0003800000 */
[----:B--2---:R-:W0:Y:S02]  /*44e0*/  LDG.E.U8 R155, desc[UR36][R4.64+0x1] ;  /* 0x00000124049b7981 */ /* 0x004e24000c1e1100 */
[----:B0-----:R-:W-:-:S05]  /*44f0*/  PRMT R9, R155, 0x8880, RZ ;  /* 0x000088809b097816 */ /* 0x001fca00000000ff */
[----:B------:R-:W-:-:S07]  /*4500*/  IMAD R164, R9, R154, RZ ;  /* 0x0000009a09a47224 */ /* 0x000fce00078e02ff */
.L_x_161:
[----:B------:R-:W-:Y:S05]  /*4510*/  BSYNC B1 ;  /* 0x0000000000017941 */ /* 0x000fea0003800000 */
.L_x_160:
[----:B------:R-:W-:Y:S01]  /*4520*/  ISETP.LT.OR P1, PT, R3, 0x1, !P0 ;  /* 0x000000010300780c */ /* 0x000fe20004721670 */
[----:B------:R-:W-:Y:S01]  /*4530*/  @!P5 IMAD R25, R25, R153, R164 ;  /* 0x000000991919d224 */ /* 0x000fe200078e02a4 */
[----:B------:R-:W-:Y:S01]  /*4540*/  BSSY B1, `(.L_x_162) ;  /* 0x000000a000017945 */ /* 0x000fe20003800000 */
[----:B------:R-:W-:Y:S02]  /*4550*/  IADD3.X R13, R21, R13, R160, P4, P3 ;  /* 0x0000000d150d7210 */ /* 0x000fe400027e64a0 */
[C---:B------:R-:W-:Y:S01]  /*4560*/  ISETP.LT.OR P4, PT, R3.reuse, 0x2, !P0 ;  /* 0x000000020300780c */ /* 0x040fe20004781670 */
[----:B------:R1:W-:Y:S01]  /*4570*/  @!P5 STG.E.U8 desc[UR36][R6.64+0x1], R25 ;  /* 0x000001190600d986 */ /* 0x0003e2000c101124 */
[C---:B------:R-:W-:Y:S02]  /*4580*/  ISETP.LT.OR P5, PT, R3.reuse, 0x9, !P2 ;  /* 0x000000090300780c */ /* 0x040fe400057a1670 */
[----:B------:R-:W-:-:S04]  /*4590*/  ISETP.LT.OR P3, PT, R3, 0xa, !P2 ;  /* 0x0000000a0300780c */ /* 0x000fc80005761670 */
[----:B------:R-:W-:Y:S09]  /*45a0*/  @P1 BRA `(.L_x_163) ;  /* 0x00000000000c1947 */ /* 0x000ff20003800000 */
[----:B--2---:R-:W0:Y:S02]  /*45b0*/  LDG.E.U8 R155, desc[UR36][R12.64] ;  /* 0x000000240c9b7981 */ /* 0x004e24000c1e1100 */
[----:B0-----:R-:W-:-:S05]  /*45c0*/  PRMT R9, R155, 0x8880, RZ ;  /* 0x000088809b097816 */ /* 0x001fca00000000ff */
[----:B------:R-:W-:-:S07]  /*45d0*/  IMAD R164, R9, R154, RZ ;  /* 0x0000009a09a47224 */ /* 0x000fce00078e02ff */
.L_x_163:
[----:B------:R-:W-:Y:S05]  /*45e0*/  BSYNC B1 ;  /* 0x0000000000017941 */ /* 0x000fea0003800000 */
.L_x_162:
[----:B0-----:R-:W-:Y:S01]  /*45f0*/  @!P1 IMAD R9, R26, R153, R164 ;  /* 0x000000991a099224 */ /* 0x001fe200078e02a4 */
[----:B------:R-:W-:Y:S04]  /*4600*/  BSSY B1, `(.L_x_164) ;  /* 0x0000006000017945 */ /* 0x000fe80003800000 */
[----:B------:R0:W-:Y:S01]  /*4610*/  @!P1 STG.E.U8 desc[UR36][R10.64], R9 ;  /* 0x000000090a009986 */ /* 0x0001e2000c101124 */
[----:B------:R-:W-:Y:S05]  /*4620*/  @P4 BRA `(.L_x_165) ;  /* 0x00000000000c4947 */ /* 0x000fea0003800000 */
[----:B--2---:R-:W0:Y:S02]  /*4630*/  LDG.E.U8 R155, desc[UR36][R12.64+0x1] ;  /* 0x000001240c9b7981 */ /* 0x004e24000c1e1100 */
[----:B0-----:R-:W-:-:S05]  /*4640*/  PRMT R9, R155, 0x8880, RZ ;  /* 0x000088809b097816 */ /* 0x001fca00000000ff */
[----:B------:R-:W-:-:S07]  /*4650*/  IMAD R164, R9, R154, RZ ;  /* 0x0000009a09a47224 */ /* 0x000fce00078e02ff */
.L_x_165:
[----:B------:R-:W-:Y:S05]  /*4660*/  BSYNC B1 ;  /* 0x0000000000017941 */ /* 0x000fea0003800000 */
.L_x_164:
[----:B------:R-:W-:Y:S01]  /*4670*/  @!P4 IMAD R27, R27, R153, R164 ;  /* 0x000000991b1bc224 */ /* 0x000fe200078e02a4 */
[----:B------:R-:W-:Y:S04]  /*4680*/  BSSY B1, `(.L_x_166) ;  /* 0x0000006000017945 */ /* 0x000fe80003800000 */
[----:B------:R0:W-:Y:S01]  /*4690*/  @!P4 STG.E.U8 desc[UR36][R10.64+0x1], R27 ;  /* 0x0000011b0a00c986 */ /* 0x0001e2000c101124 */
[----:B------:R-:W-:Y:S05]  /*46a0*/  @P5 BRA `(.L_x_167) ;  /* 0x00000000000c5947 */ /* 0x000fea0003800000 */
[----:B--2---:R-:W0:Y:S02]  /*46b0*/  LDG.E.U8 R155, desc[UR36][R4.64+0x8] ;  /* 0x00000824049b7981 */ /* 0x004e24000c1e1100 */
[----:B0-----:R-:W-:-:S05]  /*46c0*/  PRMT R9, R155, 0x8880, RZ ;  /* 0x000088809b097816 */ /* 0x001fca00000000ff */
[----:B------:R-:W-:-:S07]  /*46d0*/  IMAD R164, R9, R154, RZ ;  /* 0x0000009a09a47224 */ /* 0x000fce00078e02ff */
.L_x_167:
[----:B------:R-:W-:Y:S05]  /*46e0*/  BSYNC B1 ;  /* 0x0000000000017941 */ /* 0x000fea0003800000 */
.L_x_166:
[----:B0-----:R-:W-:Y:S01]  /*46f0*/  @!P5 IMAD R9, R28, R153, R164 ;  /* 0x000000991c09d224 */ /* 0x001fe200078e02a4 */
[----:B------:R-:W-:Y:S04]  /*4700*/  BSSY B1, `(.L_x_168) ;  /* 0x0000006000017945 */ /* 0x000fe80003800000 */
[----:B------:R0:W-:Y:S01]  /*4710*/  @!P5 STG.E.U8 desc[UR36][R6.64+0x8], R9 ;  /* 0x000008090600d986 */ /* 0x0001e2000c101124 */
[----:B------:R-:W-:Y:S05]  /*4720*/  @P3 BRA `(.L_x_169) ;  /* 0x00000000000c3947 */ /* 0x000fea0003800000 */
[----:B--2---:R-:W0:Y:S02]  /*4730*/  LDG.E.U8 R155, desc[UR36][R4.64+0x9] ;  /* 0x00000924049b7981 */ /* 0x004e24000c1e1100 */
[----:B0-----:R-:W-:-:S05]  /*4740*/  PRMT R9, R155, 0x8880, RZ ;  /* 0x000088809b097816 */ /* 0x001fca00000000ff */
[----:B------:R-:W-:-:S07]  /*4750*/  IMAD R164, R9, R154, RZ ;  /* 0x0000009a09a47224 */ /* 0x000fce00078e02ff */
.L_x_169:
[----:B------:R-:W-:Y:S05]  /*4760*/  BSYNC B1 ;  /* 0x0000000000017941 */ /* 0x000fea0003800000 */
.L_x_168:
[----:B------:R-:W-:Y:S01]  /*4770*/  ISETP.LT.OR P5, PT, R3, 0x9, !P0 ;  /* 0x000000090300780c */ /* 0x000fe200047a1670 */
[----:B------:R-:W-:Y:S01]  /*4780*/  @!P3 IMAD R29, R29, R153, R164 ;  /* 0x000000991d1db224 */ /* 0x000fe200078e02a4 */
[----:B------:R-:W-:Y:S01]  /*4790*/  BSSY B1, `(.L_x_170) ;  /* 0x0000009000017945 */ /* 0x000fe20003800000 */
[C---:B------:R-:W-:Y:S02]  /*47a0*/  ISETP.LT.OR P4, PT, R3.reuse, 0xa, !P0 ;  /* 0x0000000a0300780c */ /* 0x040fe40004781670 */
[C---:B------:R-:W-:Y:S01]  /*47b0*/  ISETP.LT.OR P1, PT, R3.reuse, 0x12, !P2 ;  /* 0x000000120300780c */ /* 0x040fe20005721670 */
[----:B------:R0:W-:Y:S01]  /*47c0*/  @!P3 STG.E.U8 desc[UR36][R6.64+0x9], R29 ;  /* 0x0000091d0600b986 */ /* 0x0001e2000c101124 */
[----:B------:R-:W-:-:S06]  /*47d0*/  ISETP.LT.OR P3, PT, R3, 0x11, !P2 ;  /* 0x000000110300780c */ /* 0x000fcc0005761670 */
[----:B------:R-:W-:Y:S07]  /*47e0*/  @P5 BRA `(.L_x_171) ;  /* 0x00000000000c5947 */ /* 0x000fee0003800000 */
[----:B--2---:R-:W0:Y:S02]  /*47f0*/  LDG.E.U8 R155, desc[UR36][R12.64+0x8] ;  /* 0x000008240c9b7981 */ /* 0x004e24000c1e1100 */
[----:B0-----:R-:W-:-:S05]  /*4800*/  PRMT R9, R155, 0x8880, RZ ;  /* 0x000088809b097816 */ /* 0x001fca00000000ff */
[----:B------:R-:W-:-:S07]  /*4810*/  IMAD R164, R9, R154, RZ ;  /* 0x0000009a09a47224 */ /* 0x000fce00078e02ff */
.L_x_171:
[----:B------:R-:W-:Y:S05]  /*4820*/  BSYNC B1 ;  /* 0x0000000000017941 */ /* 0x000fea0003800000 */
.L_x_170:
[----:B0-----:R-:W-:Y:S01]  /*4830*/  @!P5 IMAD R9, R30, R153, R164 ;  /* 0x000000991e09d224 */ /* 0x001fe200078e02a4 */
[----:B------:R-:W-:Y:S04]  /*4840*/  BSSY B1, `(.L_x_172) ;  /* 0x0000006000017945 */ /* 0x000fe80003800000 */
[----:B------:R0:W-:Y:S01]  /*4850*/  @!P5 STG.E.U8 desc[UR36][R10.64+0x8], R9 ;  /* 0x000008090a00d986 */ /* 0x0001e2000c101124 */
[----:B------:R-:W-:Y:S05]  /*4860*/  @P4 BRA `(.L_x_173) ;  /* 0x00000000000c4947 */ /* 0x000fea0003800000 */
[----:B--2---:R-:W0:Y:S02]  /*4870*/  LDG.E.U8 R155, desc[UR36][R12.64+0x9] ;  /* 0x000009240c9b7981 */ /* 0x004e24000c1e1100 */
[----:B0-----:R-:W-:-:S05]  /*4880*/  PRMT R9, R155, 0x8880, RZ ;  /* 0x000088809b097816 */ /* 0x001fca00000000ff */
[----:B------:R-:W-:-:S07]  /*4890*/  IMAD R164, R9, R154, RZ ;  /* 0x0000009a09a47224 */ /* 0x000fce00078e02ff */
.L_x_173:
[----:B------:R-:W-:Y:S05]  /*48a0*/  BSYNC B1 ;  /* 0x0000000000017941 */ /* 0x000fea0003800000 */
.L_x_172:
[----:B------:R-:W-:Y:S01]  /*48b0*/  @!P4 IMAD R31, R31, R153, R164 ;  /* 0x000000991f1fc224 */ /* 0x000fe200078e02a4 */
[----:B------:R-:W-:Y:S04]  /*48c0*/  BSSY B1, `(.L_x_174) ;  /* 0x0000006000017945 */ /* 0x000fe80003800000 */
[----:B------:R0:W-:Y:S01]  /*48d0*/  @!P4 STG.E.U8 desc[UR36][R10.64+0x9], R31 ;  /* 0x0000091f0a00c986 */ /* 0x0001e2000c101124 */
[----:B------:R-:W-:Y:S05]  /*48e0*/  @P3 BRA `(.L_x_175) ;  /* 0x00000000000c3947 */ /* 0x000fea0003800000 */
[----:B--2---:R-:W0:Y:S02]  /*48f0*/  LDG.E.U8 R155, desc[UR36][R4.64+0x10] ;  /* 0x00001024049b7981 */ /* 0x004e24000c1e1100 */
[----:B0-----:R-:W-:-:S05]  /*4900*/  PRMT R9, R155, 0x8880, RZ ;  /* 0x000088809b097816 */ /* 0x001fca00000000ff */
[----:B------:R-:W-:-:S07]  /*4910*/  IMAD R164, R9, R154, RZ ;  /* 0x0000009a09a47224 */ /* 0x000fce00078e02ff */
.L_x_175:
[----:B------:R-:W-:Y:S05]  /*4920*/  BSYNC B1 ;  /* 0x0000000000017941 */ /* 0x000fea0003800000 */
.L_x_174:
[----:B0-----:R-:W-:Y:S01]  /*4930*/  @!P3 IMAD R9, R32, R153, R164 ;  /* 0x000000992009b224 */ /* 0x001fe200078e02a4 */
[----:B------:R-:W-:Y:S04]  /*4940*/  BSSY B1, `(.L_x_176) ;  /* 0x0000006000017945 */ /* 0x000fe80003800000 */
[----:B------:R0:W-:Y:S01]  /*4950*/  @!P3 STG.E.U8 desc[UR36][R6.64+0x10], R9 ;  /* 0x000010090600b986 */ /* 0x0001e2000c101124 */
[----:B------:R-:W-:Y:S05]  /*4960*/  @P1 BRA `(.L_x_177) ;  /* 0x00000000000c1947 */ /* 0x000fea0003800000 */
[----:B--2---:R-:W0:Y:S02]  /*4970*/  LDG.E.U8 R155, desc[UR36][R4.64+0x11] ;  /* 0x00001124049b7981 */ /* 0x004e24000c1e1100 */
[----:B0-----:R-:W-:-:S05]  /*4980*/  PRMT R9, R155, 0x8880, RZ ;  /* 0x000088809b097816 */ /* 0x001fca00000000ff */
[----:B------:R-:W-:-:S07]  /*4990*/  IMAD R164, R9, R154, RZ ;  /* 0x0000009a09a47224 */ /* 0x000fce00078e02ff */
.L_x_177:
[----:B------:R-:W-:Y:S05]  /*49a0*/  BSYNC B1 ;  /* 0x0000000000017941 */ /* 0x000fea0003800000 */
.L_x_176:
        /* <DEDUP_REMOVED lines=11> */
.L_x_179:
[----:B------:R-:W-:Y:S05]  /*4a60*/  BSYNC B1 ;  /* 0x0000000000017941 */ /* 0x000fea0003800000 */
.L_x_178:
[----:B0-----:R-:W-:Y:S01]  /*4a70*/  @!P4 IMAD R9, R34, R153, R164 ;  /* 0x000000992209c224 */ /* 0x001fe200078e02a4 */
[----:B------:R-:W-:Y:S04]  /*4a80*/  BSSY B1, `(.L_x_180) ;  /* 0x0000006000017945 */ /* 0x000fe80003800000 */
[----:B------:R0:W-:Y:S01]  /*4a90*/  @!P4 STG.E.U8 desc[UR36][R10.64+0x10], R9 ;  /* 0x000010090a00c986 */ /* 0x0001e2000c101124 */
[----:B------:R-:W-:Y:S05]  /*4aa0*/  @P3 BRA `(.L_x_181) ;  /* 0x00000000000c3947 */ /* 0x000fea0003800000 */
[----:B--2---:R-:W0:Y:S02]  /*4ab0*/  LDG.E.U8 R155, desc[UR36][R12.64+0x11] ;  /* 0x000011240c9b7981 */ /* 0x004e24000c1e1100 */
[----:B0-----:R-:W-:-:S05]  /*4ac0*/  PRMT R9, R155, 0x8880, RZ ;  /* 0x000088809b097816 */ /* 0x001fca00000000ff */
[----:B------:R-:W-:-:S07]  /*4ad0*/  IMAD R164, R9, R154, RZ ;  /* 0x0000009a09a47224 */ /* 0x000fce00078e02ff */
.L_x_181:
[----:B------:R-:W-:Y:S05]  /*4ae0*/  BSYNC B1 ;  /* 0x0000000000017941 */ /* 0x000fea0003800000 */
.L_x_180:
[----:B------:R-:W-:Y:S01]  /*4af0*/  @!P3 IMAD R35, R35, R153, R164 ;  /* 0x000000992323b224 */ /* 0x000fe200078e02a4 */
[----:B------:R-:W-:Y:S04]  /*4b00*/  BSSY B1, `(.L_x_182) ;  /* 0x0000006000017945 */ /* 0x000fe80003800000 */
[----:B------:R0:W-:Y:S01]  /*4b10*/  @!P3 STG.E.U8 desc[UR36][R10.64+0x11], R35 ;  /* 0x000011230a00b986 */ /* 0x0001e2000c101124 */
[----:B------:R-:W-:Y:S05]  /*4b20*/  @P5 BRA `(.L_x_183) ;  /* 0x00000000000c5947 */ /* 0x000fea0003800000 */
[----:B--2---:R-:W0:Y:S02]  /*4b30*/  LDG.E.U8 R155, desc[UR36][R4.64+0x18] ;  /* 0x00001824049b7981 */ /* 0x004e24000c1e1100 */
[----:B0-----:R-:W-:-:S05]  /*4b40*/  PRMT R9, R155, 0x8880, RZ ;  /* 0x000088809b097816 */ /* 0x001fca00000000ff */
[----:B------:R-:W-:-:S07]  /*4b50*/  IMAD R164, R9, R154, RZ ;  /* 0x0000009a09a47224 */ /* 0x000fce00078e02ff */
.L_x_183:
[----:B------:R-:W-:Y:S05]  /*4b60*/  BSYNC B1 ;  /* 0x0000000000017941 */ /* 0x000fea0003800000 */
.L_x_182:
[----:B0-----:R-:W-:Y:S01]  /*4b70*/  @!P5 IMAD R9, R36, R153, R164 ;  /* 0x000000992409d224 */ /* 0x001fe200078e02a4 */
[----:B------:R-:W-:Y:S04]  /*4b80*/  BSSY B1, `(.L_x_184) ;  /* 0x0000006000017945 */ /* 0x000fe80003800000 */
[----:B------:R0:W-:Y:S01]  /*4b90*/  @!P5 STG.E.U8 desc[UR36][R6.64+0x18], R9 ;  /* 0x000018090600d986 */ /* 0x0001e2000c101124 */
[----:B------:R-:W-:Y:S05]  /*4ba0*/  @P1 BRA `(.L_x_185) ;  /* 0x00000000000c1947 */ /* 0x000fea0003800000 */
[----:B--2---:R-:W0:Y:S02]  /*4bb0*/  LDG.E.U8 R155, desc[UR36][R4.64+0x19] ;  /* 0x00001924049b7981 */ /* 0x004e24000c1e1100 */
[----:B0-----:R-:W-:-:S05]  /*4bc0*/  PRMT R9, R155, 0x8880, RZ ;  /* 0x000088809b097816 */ /* 0x001fca00000000ff */
[----:B------:R-:W-:-:S07]  /*4bd0*/  IMAD R164, R9, R154, RZ ;  /* 0x0000009a09a47224 */ /* 0x000fce00078e02ff */
.L_x_185:
[----:B------:R-:W-:Y:S05]  /*4be0*/  BSYNC B1 ;  /* 0x0000000000017941 */ /* 0x000fea0003800000 */
.L_x_184:
        /* <DEDUP_REMOVED lines=11> */
.L_x_187:
[----:B------:R-:W-:Y:S05]  /*4ca0*/  BSYNC B1 ;  /* 0x0000000000017941 */ /* 0x000fea0003800000 */
.L_x_186:
[----:B0-----:R-:W-:Y:S01]  /*4cb0*/  @!P4 IMAD R9, R38, R153, R164 ;  /* 0x000000992609c224 */ /* 0x001fe200078e02a4 */
[----:B------:R-:W-:Y:S04]  /*4cc0*/  BSSY B1, `(.L_x_188) ;  /* 0x0000006000017945 */ /* 0x000fe80003800000 */
[----:B------:R0:W-:Y:S01]  /*4cd0*/  @!P4 STG.E.U8 desc[UR36][R10.64+0x18], R9 ;  /* 0x000018090a00c986 */ /* 0x0001e2000c101124 */
[----:B------:R-:W-:Y:S05]  /*4ce0*/  @P3 BRA `(.L_x_189) ;  /* 0x00000000000c3947 */ /* 0x000fea0003800000 */
[----:B--2---:R-:W0:Y:S02]  /*4cf0*/  LDG.E.U8 R155, desc[UR36][R12.64+0x19] ;  /* 0x000019240c9b7981 */ /* 0x004e24000c1e1100 */
[----:B0-----:R-:W-:-:S05]  /*4d00*/  PRMT R9, R155, 0x8880, RZ ;  /* 0x000088809b097816 */ /* 0x001fca00000000ff */
[----:B------:R-:W-:-:S07]  /*4d10*/  IMAD R164, R9, R154, RZ ;  /* 0x0000009a09a47224 */ /* 0x000fce00078e02ff */
.L_x_189:
[----:B------:R-:W-:Y:S05]  /*4d20*/  BSYNC B1 ;  /* 0x0000000000017941 */ /* 0x000fea0003800000 */
.L_x_188:
[----:B------:R-:W-:Y:S01]  /*4d30*/  @!P3 IMAD R39, R39, R153, R164 ;  /* 0x000000992727b224 */ /* 0x000fe200078e02a4 */
[----:B------:R-:W-:Y:S04]  /*4d40*/  BSSY B1, `(.L_x_190) ;  /* 0x0000006000017945 */ /* 0x000fe80003800000 */
[----:B------:R0:W-:Y:S01]  /*4d50*/  @!P3 STG.E.U8 desc[UR36][R10.64+0x19], R39 ;  /* 0x000019270a00b986 */ /* 0x0001e2000c101124 */
[----:B------:R-:W-:Y:S05]  /*4d60*/  @P5 BRA `(.L_x_191) ;  /* 0x00000000000c5947 */ /* 0x000fea0003800000 */
[----:B--2---:R-:W0:Y:S02]  /*4d70*/  LDG.E.U8 R155, desc[UR36][R4.64+0x20] ;  /* 0x00002024049b7981 */ /* 0x004e24000c1e1100 */
[----:B0-----:R-:W-:-:S05]  /*4d80*/  PRMT R9, R155, 0x8880, RZ ;  /* 0x000088809b097816 */ /* 0x001fca00000000ff */
[----:B------:R-:W-:-:S07]  /*4d90*/  IMAD R164, R9, R154, RZ ;  /* 0x0000009a09a47224 */ /* 0x000fce00078e02ff */
.L_x_191:
[----:B------:R-:W-:Y:S05]  /*4da0*/  BSYNC B1 ;  /* 0x0000000000017941 */ /* 0x000fea0003800000 */
.L_x_190:
[----:B0-----:R-:W-:Y:S01]  /*4db0*/  @!P5 IMAD R9, R40, R153, R164 ;  /* 0x000000992809d224 */ /* 0x001fe200078e02a4 */
[----:B------:R-:W-:Y:S04]  /*4dc0*/  BSSY B1, `(.L_x_192) ;  /* 0x0000006000017945 */ /* 0x000fe80003800000 */
[----:B------:R0:W-:Y:S01]  /*4dd0*/  @!P5 STG.E.U8 desc[UR36][R6.64+0x20], R9 ;  /* 0x000020090600d986 */ /* 0x0001e2000c101124 */
[----:B------:R-:W-:Y:S05]  /*4de0*/  @P1 BRA `(.L_x_193) ;  /* 0x00000000000c1947 */ /* 0x000fea0003800000 */
[----:B--2---:R-:W0:Y:S02]  /*4df0*/  LDG.E.U8 R155, desc[UR36][R4.64+0x21] ;  /* 0x00002124049b7981 */ /* 0x004e24000c1e1100 */
[----:B0-----:R-:W-:-:S05]  /*4e00*/  PRMT R9, R155, 0x8880, RZ ;  /* 0x000088809b097816 */ /* 0x001fca00000000ff */
[----:B------:R-:W-:-:S07]  /*4e10*/  IMAD R164, R9, R154, RZ ;  /* 0x0000009a09a47224 */ /* 0x000fce00078e02ff */
.L_x_193:
[----:B------:R-:W-:Y:S05]  /*4e20*/  BSYNC B1 ;  /* 0x0000000000017941 */ /* 0x000fea0003800000 */
.L_x_192:
        /* <DEDUP_REMOVED lines=11> */
.L_x_195:
[----:B------:R-:W-:Y:S05]  /*4ee0*/  BSYNC B1 ;  /* 0x0000000000017941 */ /* 0x000fea0003800000 */
.L_x_194:
[----:B0-----:R-:W-:Y:S01]  /*4ef0*/  @!P4 IMAD R9, R42, R153, R164 ;  /* 0x000000992a09c224 */ /* 0x001fe200078e02a4 */
[----:B------:R-:W-:Y:S04]  /*4f00*/  BSSY B1, `(.L_x_196) ;  /* 0x0000006000017945 */ /* 0x000fe80003800000 */
[----:B------:R0:W-:Y:S01]  /*4f10*/  @!P4 STG.E.U8 desc[UR36][R10.64+0x20], R9 ;  /* 0x000020090a00c986 */ /* 0x0001e2000c101124 */
[----:B------:R-:W-:Y:S05]  /*4f20*/  @P3 BRA `(.L_x_197) ;  /* 0x00000000000c3947 */ /* 0x000fea0003800000 */
[----:B--2---:R-:W0:Y:S02]  /*4f30*/  LDG.E.U8 R155, desc[UR36][R12.64+0x21] ;  /* 0x000021240c9b7981 */ /* 0x004e24000c1e1100 */
[----:B0-----:R-:W-:-:S05]  /*4f40*/  PRMT R9, R155, 0x8880, RZ ;  /* 0x000088809b097816 */ /* 0x001fca00000000ff */
[----:B------:R-:W-:-:S07]  /*4f50*/  IMAD R164, R9, R154, RZ ;  /* 0x0000009a09a47224 */ /* 0x000fce00078e02ff */
.L_x_197:
[----:B------:R-:W-:Y:S05]  /*4f60*/  BSYNC B1 ;  /* 0x0000000000017941 */ /* 0x000fea0003800000 */
.L_x_196:
[----:B------:R-:W-:Y:S01]  /*4f70*/  @!P3 IMAD R43, R43, R153, R164 ;  /* 0x000000992b2bb224 */ /* 0x000fe200078e02a4 */
[----:B------:R-:W-:Y:S04]  /*4f80*/  BSSY B1, `(.L_x_198) ;  /* 0x0000006000017945 */ /* 0x000fe80003800000 */
[----:B------:R0:W-:Y:S01]  /*4f90*/  @!P3 STG.E.U8 desc[UR36][R10.64+0x21], R43 ;  /* 0x0000212b0a00b986 */ /* 0x0001e2000c101124 */
[----:B------:R-:W-:Y:S05]  /*4fa0*/  @P5 BRA `(.L_x_199) ;  /* 0x00000000000c5947 */ /* 0x000fea0003800000 */
[----:B--2---:R-:W0:Y:S02]  /*4fb0*/  LDG.E.U8 R155, desc[UR36][R4.64+0x28] ;  /* 0x00002824049b7981 */ /* 0x004e24000c1e1100 */
[----:B0-----:R-:W-:-:S05]  /*4fc0*/  PRMT R9, R155, 0x8880, RZ ;  /* 0x000088809b097816 */ /* 0x001fca00000000ff */
[----:B------:R-:W-:-:S07]  /*4fd0*/  IMAD R164, R9, R154, RZ ;  /* 0x0000009a09a47224 */ /* 0x000fce00078e02ff */
.L_x_199:
[----:B------:R-:W-:Y:S05]  /*4fe0*/  BSYNC B1 ;  /* 0x0000000000017941 */ /* 0x000fea0003800000 */
.L_x_198:
[----:B0-----:R-:W-:Y:S01]  /*4ff0*/  @!P5 IMAD R9, R44, R153, R164 ;  /* 0x000000992c09d224 */ /* 0x001fe200078e02a4 */
[----:B------:R-:W-:Y:S04]  /*5000*/  BSSY B1, `(.L_x_200) ;  /* 0x0000006000017945 */ /* 0x000fe80003800000 */
[----:B------:R0:W-:Y:S01]  /*5010*/  @!P5 STG.E.U8 desc[UR36][R6.64+0x28], R9 ;  /* 0x000028090600d986 */ /* 0x0001e2000c101124 */
[----:B------:R-:W-:Y:S05]  /*5020*/  @P1 BRA `(.L_x_201) ;  /* 0x00000000000c1947 */ /* 0x000fea0003800000 */
[----:B--2---:R-:W0:Y:S02]  /*5030*/  LDG.E.U8 R155, desc[UR36][R4.64+0x29] ;  /* 0x00002924049b7981 */ /* 0x004e24000c1e1100 */
[----:B0-----:R-:W-:-:S05]  /*5040*/  PRMT R9, R155, 0x8880, RZ ;  /* 0x000088809b097816 */ /* 0x001fca00000000ff */
[----:B------:R-:W-:-:S07]  /*5050*/  IMAD R164, R9, R154, RZ ;  /* 0x0000009a09a47224 */ /* 0x000fce00078e02ff */
.L_x_201:
[----:B------:R-:W-:Y:S05]  /*5060*/  BSYNC B1 ;  /* 0x0000000000017941 */ /* 0x000fea0003800000 */
.L_x_200:
        /* <DEDUP_REMOVED lines=11> */
.L_x_203:
[----:B------:R-:W-:Y:S05]  /*5120*/  BSYNC B1 ;  /* 0x0000000000017941 */ /* 0x000fea0003800000 */
.L_x_202:
[----:B0-----:R-:W-:Y:S01]  /*5130*/  @!P4 IMAD R9, R46, R153, R164 ;  /* 0x000000992e09c224 */ /* 0x001fe200078e02a4 */
[----:B------:R-:W-:Y:S04]  /*5140*/  BSSY B1, `(.L_x_204) ;  /* 0x0000006000017945 */ /* 0x000fe80003800000 */
[----:B------:R0:W-:Y:S01]  /*5150*/  @!P4 STG.E.U8 desc[UR36][R10.64+0x28], R9 ;  /* 0x000028090a00c986 */ /* 0x0001e2000c101124 */
[----:B------:R-:W-:Y:S05]  /*5160*/  @P3 BRA `(.L_x_205) ;  /* 0x00000000000c3947 */ /* 0x000fea0003800000 */
[----:B--2---:R-:W0:Y:S02]  /*5170*/  LDG.E.U8 R155, desc[UR36][R12.64+0x29] ;  /* 0x000029240c9b7981 */ /* 0x004e24000c1e1100 */
[----:B0-----:R-:W-:-:S05]  /*5180*/  PRMT R9, R155, 0x8880, RZ ;  /* 0x000088809b097816 */ /* 0x001fca00000000ff */
[----:B------:R-:W-:-:S07]  /*5190*/  IMAD R164, R9, R154, RZ ;  /* 0x0000009a09a47224 */ /* 0x000fce00078e02ff */
.L_x_205:
[----:B------:R-:W-:Y:S05]  /*51a0*/  BSYNC B1 ;  /* 0x0000000000017941 */ /* 0x000fea0003800000 */
.L_x_204:
[----:B------:R-:W-:Y:S01]  /*51b0*/  @!P3 IMAD R47, R47, R153, R164 ;  /* 0x000000992f2fb224 */ /* 0x000fe200078e02a4 */
[----:B------:R-:W-:Y:S04]  /*51c0*/  BSSY B1, `(.L_x_206) ;  /* 0x0000006000017945 */ /* 0x000fe80003800000 */
[----:B------:R0:W-:Y:S01]  /*51d0*/  @!P3 STG.E.U8 desc[UR36][R10.64+0x29], R47 ;  /* 0x0000292f0a00b986 */ /* 0x0001e2000c101124 */
[----:B------:R-:W-:Y:S05]  /*51e0*/  @P5 BRA `(.L_x_207) ;  /* 0x00000000000c5947 */ /* 0x000fea0003800000 */
[----:B--2---:R-:W0:Y:S02]  /*51f0*/  LDG.E.U8 R155, desc[UR36][R4.64+0x30] ;  /* 0x00003024049b7981 */ /* 0x004e24000c1e1100 */
[----:B0-----:R-:W-:-:S05]  /*5200*/  PRMT R9, R155, 0x8880, RZ ;  /* 0x000088809b097816 */ /* 0x001fca00000000ff */
[----:B------:R-:W-:-:S07]  /*5210*/  IMAD R164, R9, R154, RZ ;  /* 0x0000009a09a47224 */ /* 0x000fce00078e02ff */
.L_x_207:
[----:B------:R-:W-:Y:S05]  /*5220*/  BSYNC B1 ;  /* 0x0000000000017941 */ /* 0x000fea0003800000 */
.L_x_206:
[----:B0-----:R-:W-:Y:S01]  /*5230*/  @!P5 IMAD R9, R48, R153, R164 ;  /* 0x000000993009d224 */ /* 0x001fe200078e02a4 */
[----:B------:R-:W-:Y:S04]  /*5240*/  BSSY B1, `(.L_x_208) ;  /* 0x0000006000017945 */ /* 0x000fe80003800000 */
[----:B------:R0:W-:Y:S01]  /*5250*/  @!P5 STG.E.U8 desc[UR36][R6.64+0x30], R9 ;  /* 0x000030090600d986 */ /* 0x0001e2000c101124 */
[----:B------:R-:W-:Y:S05]  /*5260*/  @P1 BRA `(.L_x_209) ;  /* 0x00000000000c1947 */ /* 0x000fea0003800000 */
[----:B--2---:R-:W0:Y:S02]  /*5270*/  LDG.E.U8 R155, desc[UR36][R4.64+0x31] ;  /* 0x00003124049b7981 */ /* 0x004e24000c1e1100 */
[----:B0-----:R-:W-:-:S05]  /*5280*/  PRMT R9, R155, 0x8880, RZ ;  /* 0x000088809b097816 */ /* 0x001fca00000000ff */
[----:B------:R-:W-:-:S07]  /*5290*/  IMAD R164, R9, R154, RZ ;  /* 0x0000009a09a47224 */ /* 0x000fce00078e02ff */
.L_x_209:
[----:B------:R-:W-:Y:S05]  /*52a0*/  BSYNC B1 ;  /* 0x0000000000017941 */ /* 0x000fea0003800000 */
.L_x_208:
        /* <DEDUP_REMOVED lines=11> */
.L_x_211:
[----:B------:R-:W-:Y:S05]  /*5360*/  BSYNC B1 ;  /* 0x0000000000017941 */ /* 0x000fea0003800000 */
.L_x_210:
[----:B0-----:R-:W-:Y:S01]  /*5370*/  @!P4 IMAD R9, R50, R153, R164 ;  /* 0x000000993209c224 */ /* 0x001fe200078e02a4 */
[----:B------:R-:W-:Y:S04]  /*5380*/  BSSY B1, `(.L_x_212) ;  /* 0x0000006000017945 */ /* 0x000fe80003800000 */
[----:B------:R0:W-:Y:S01]  /*5390*/  @!P4 STG.E.U8 desc[UR36][R10.64+0x30], R9 ;  /* 0x000030090a00c986 */ /* 0x0001e2000c101124 */
[----:B------:R-:W-:Y:S05]  /*53a0*/  @P3 BRA `(.L_x_213) ;  /* 0x00000000000c3947 */ /* 0x000fea0003800000 */
[----:B--2---:R-:W0:Y:S02]  /*53b0*/  LDG.E.U8 R155, desc[UR36][R12.64+0x31] ;  /* 0x000031240c9b7981 */ /* 0x004e24000c1e1100 */
[----:B0-----:R-:W-:-:S05]  /*53c0*/  PRMT R9, R155, 0x8880, RZ ;  /* 0x000088809b097816 */ /* 0x001fca00000000ff */
[----:B------:R-:W-:-:S07]  /*53d0*/  IMAD R164, R9, R154, RZ ;  /* 0x0000009a09a47224 */ /* 0x000fce00078e02ff */
.L_x_213:
[----:B------:R-:W-:Y:S05]  /*53e0*/  BSYNC B1 ;  /* 0x0000000000017941 */ /* 0x000fea0003800000 */
.L_x_212:
[----:B------:R-:W-:Y:S01]  /*53f0*/  @!P3 IMAD R51, R51, R153, R164 ;  /* 0x000000993333b224 */ /* 0x000fe200078e02a4 */
[----:B------:R-:W-:Y:S04]  /*5400*/  BSSY B1, `(.L_x_214) ;  /* 0x0000006000017945 */ /* 0x000fe80003800000 */
[----:B------:R0:W-:Y:S01]  /*5410*/  @!P3 STG.E.U8 desc[UR36][R10.64+0x31], R51 ;  /* 0x000031330a00b986 */ /* 0x0001e2000c101124 */
[----:B------:R-:W-:Y:S05]  /*5420*/  @P5 BRA `(.L_x_215) ;  /* 0x00000000000c5947 */ /* 0x000fea0003800000 */
[----:B--2---:R-:W0:Y:S02]  /*5430*/  LDG.E.U8 R155, desc[UR36][R4.64+0x38] ;  /* 0x00003824049b7981 */ /* 0x004e24000c1e1100 */
[----:B0-----:R-:W-:-:S05]  /*5440*/  PRMT R9, R155, 0x8880, RZ ;  /* 0x000088809b097816 */ /* 0x001fca00000000ff */
[----:B------:R-:W-:-:S07]  /*5450*/  IMAD R164, R9, R154, RZ ;  /* 0x0000009a09a47224 */ /* 0x000fce00078e02ff */
.L_x_215:
[----:B------:R-:W-:Y:S05]  /*5460*/  BSYNC B1 ;  /* 0x0000000000017941 */ /* 0x000fea0003800000 */
.L_x_214:
[----:B0-----:R-:W-:Y:S01]  /*5470*/  @!P5 IMAD R9, R52, R153, R164 ;  /* 0x000000993409d224 */ /* 0x001fe200078e02a4 */
[----:B------:R-:W-:Y:S04]  /*5480*/  BSSY B1, `(.L_x_216) ;  /* 0x0000006000017945 */ /* 0x000fe80003800000 */
[----:B------:R0:W-:Y:S01]  /*5490*/  @!P5 STG.E.U8 desc[UR36][R6.64+0x38], R9 ;  /* 0x000038090600d986 */ /* 0x0001e2000c101124 */
[----:B------:R-:W-:Y:S05]  /*54a0*/  @P1 BRA `(.L_x_217) ;  /* 0x00000000000c1947 */ /* 0x000fea0003800000 */
[----:B--2---:R-:W0:Y:S02]  /*54b0*/  LDG.E.U8 R155, desc[UR36][R4.64+0x39] ;  /* 0x00003924049b7981 */ /* 0x004e24000c1e1100 */
[----:B0-----:R-:W-:-:S05]  /*54c0*/  PRMT R9, R155, 0x8880, RZ ;  /* 0x000088809b097816 */ /* 0x001fca00000000ff */
[----:B------:R-:W-:-:S07]  /*54d0*/  IMAD R164, R9, R154, RZ ;  /* 0x0000009a09a47224 */ /* 0x000fce00078e02ff */
.L_x_217:
[----:B------:R-:W-:Y:S05]  /*54e0*/  BSYNC B1 ;  /* 0x0000000000017941 */ /* 0x000fea0003800000 */
.L_x_216:
        /* <DEDUP_REMOVED lines=11> */
.L_x_219:
[----:B------:R-:W-:Y:S05]  /*55a0*/  BSYNC B1 ;  /* 0x0000000000017941 */ /* 0x000fea0003800000 */
.L_x_218:
[----:B0-----:R-:W-:Y:S01]  /*55b0*/  @!P4 IMAD R9, R54, R153, R164 ;  /* 0x000000993609c224 */ /* 0x001fe200078e02a4 */
[----:B------:R-:W-:Y:S04]  /*55c0*/  BSSY B1, `(.L_x_220) ;  /* 0x0000006000017945 */ /* 0x000fe80003800000 */
[----:B------:R0:W-:Y:S01]  /*55d0*/  @!P4 STG.E.U8 desc[UR36][R10.64+0x38], R9 ;  /* 0x000038090a00c986 */ /* 0x0001e2000c101124 */
[----:B------:R-:W-:Y:S05]  /*55e0*/  @P3 BRA `(.L_x_221) ;  /* 0x00000000000c3947 */ /* 0x000fea0003800000 */
[----:B--2---:R-:W0:Y:S02]  /*55f0*/  LDG.E.U8 R155, desc[UR36][R12.64+0x39] ;  /* 0x000039240c9b7981 */ /* 0x004e24000c1e1100 */
[----:B0-----:R-:W-:-:S05]  /*5600*/  PRMT R9, R155, 0x8880, RZ ;  /* 0x000088809b097816 */ /* 0x001fca00000000ff */
[----:B------:R-:W-:-:S07]  /*5610*/  IMAD R164, R9, R154, RZ ;  /* 0x0000009a09a47224 */ /* 0x000fce00078e02ff */
.L_x_221:
[----:B------:R-:W-:Y:S05]  /*5620*/  BSYNC B1 ;  /* 0x0000000000017941 */ /* 0x000fea0003800000 */
.L_x_220:
[----:B------:R-:W-:Y:S01]  /*5630*/  @!P3 IMAD R55, R55, R153, R164 ;  /* 0x000000993737b224 */ /* 0x000fe200078e02a4 */
[----:B------:R-:W-:Y:S04]  /*5640*/  BSSY B1, `(.L_x_222) ;  /* 0x0000006000017945 */ /* 0x000fe80003800000 */
[----:B------:R0:W-:Y:S01]  /*5650*/  @!P3 STG.E.U8 desc[UR36][R10.64+0x39], R55 ;  /* 0x000039370a00b986 */ /* 0x0001e2000c101124 */
[----:B------:R-:W-:Y:S05]  /*5660*/  @P5 BRA `(.L_x_223) ;  /* 0x00000000000c5947 */ /* 0x000fea0003800000 */
[----:B--2---:R-:W0:Y:S02]  /*5670*/  LDG.E.U8 R155, desc[UR36][R4.64+0x40] ;  /* 0x00004024049b7981 */ /* 0x004e24000c1e1100 */
[----:B0-----:R-:W-:-:S05]  /*5680*/  PRMT R9, R155, 0x8880, RZ ;  /* 0x000088809b097816 */ /* 0x001fca00000000ff */
[----:B------:R-:W-:-:S07]  /*5690*/  IMAD R164, R9, R154, RZ ;  /* 0x0000009a09a47224 */ /* 0x000fce00078e02ff */
.L_x_223:
[----:B------:R-:W-:Y:S05]  /*56a0*/  BSYNC B1 ;  /* 0x0000000000017941 */ /* 0x000fea0003800000 */
.L_x_222:
[----:B0-----:R-:W-:Y:S01]  /*56b0*/  @!P5 IMAD R9, R56, R153, R164 ;  /* 0x000000993809d224 */ /* 0x001fe200078e02a4 */
[----:B------:R-:W-:Y:S04]  /*56c0*/  BSSY B1, `(.L_x_224) ;  /* 0x0000006000017945 */ /* 0x000fe80003800000 */
[----:B------:R0:W-:Y:S01]  /*56d0*/  @!P5 STG.E.U8 desc[UR36][R6.64+0x40], R9 ;  /* 0x000040090600d986 */ /* 0x0001e2000c101124 */
[----:B------:R-:W-:Y:S05]  /*56e0*/  @P1 BRA `(.L_x_225) ;  /* 0x00000000000c1947 */ /* 0x000fea0003800000 */
[----:B--2---:R-:W0:Y:S02]  /*56f0*/  LDG.E.U8 R155, desc[UR36][R4.64+0x41] ;  /* 0x00004124049b7981 */ /* 0x004e24000c1e1100 */
[----:B0-----:R-:W-:-:S05]  /*5700*/  PRMT R9, R155, 0x8880, RZ ;  /* 0x000088809b097816 */ /* 0x001fca00000000ff */
[----:B------:R-:W-:-:S07]  /*5710*/  IMAD R164, R9, R154, RZ ;  /* 0x0000009a09a47224 */ /* 0x000fce00078e02ff */
.L_x_225:
[----:B------:R-:W-:Y:S05]  /*5720*/  BSYNC B1 ;  /* 0x0000000000017941 */ /* 0x000fea0003800000 */
.L_x_224:
        /* <DEDUP_REMOVED lines=11> */
.L_x_227:
[----:B------:R-:W-:Y:S05]  /*57e0*/  BSYNC B1 ;  /* 0x0000000000017941 */ /* 0x000fea0003800000 */
.L_x_226:
[----:B0-----:R-:W-:Y:S01]  /*57f0*/  @!P4 IMAD R9, R58, R153, R164 ;  /* 0x000000993a09c224 */ /* 0x001fe200078e02a4 */
[----:B------:R-:W-:Y:S04]  /*5800*/  BSSY B1, `(.L_x_228) ;  /* 0x0000006000017945 */ /* 0x000fe80003800000 */
[----:B------:R0:W-:Y:S01]  /*5810*/  @!P4 STG.E.U8 desc[UR36][R10.64+0x40], R9 ;  /* 0x000040090a00c986 */ /* 0x0001e2000c101124 */
[----:B------:R-:W-:Y:S05]  /*5820*/  @P3 BRA `(.L_x_229) ;  /* 0x00000000000c3947 */ /* 0x000fea0003800000 */
[----:B--2---:R-:W0:Y:S02]  /*5830*/  LDG.E.U8 R155, desc[UR36][R12.64+0x41] ;  /* 0x000041240c9b7981 */ /* 0x004e24000c1e1100 */
[----:B0-----:R-:W-:-:S05]  /*5840*/  PRMT R9, R155, 0x8880, RZ ;  /* 0x000088809b097816 */ /* 0x001fca00000000ff */
[----:B------:R-:W-:-:S07]  /*5850*/  IMAD R164, R9, R154, RZ ;  /* 0x0000009a09a47224 */ /* 0x000fce00078e02ff */
.L_x_229:
[----:B------:R-:W-:Y:S05]  /*5860*/  BSYNC B1 ;  /* 0x0000000000017941 */ /* 0x000fea0003800000 */
.L_x_228:
[----:B------:R-:W-:Y:S01]  /*5870*/  @!P3 IMAD R59, R59, R153, R164 ;  /* 0x000000993b3bb224 */ /* 0x000fe200078e02a4 */
[----:B------:R-:W-:Y:S04]  /*5880*/  BSSY B1, `(.L_x_230) ;  /* 0x0000006000017945 */ /* 0x000fe80003800000 */
[----:B------:R0:W-:Y:S01]  /*5890*/  @!P3 STG.E.U8 desc[UR36][R10.64+0x41], R59 ;  /* 0x0000413b0a00b986 */ /* 0x0001e2000c101124 */
[----:B------:R-:W-:Y:S05]  /*58a0*/  @P5 BRA `(.L_x_231) ;  /* 0x00000000000c5947 */ /* 0x000fea0003800000 */
[----:B--2---:R-:W0:Y:S02]  /*58b0*/  LDG.E.U8 R155, desc[UR36][R4.64+0x48] ;  /* 0x00004824049b7981 */ /* 0x004e24000c1e1100 */
[----:B0-----:R-:W-:-:S05]  /*58c0*/  PRMT R9, R155, 0x8880, RZ ;  /* 0x000088809b097816 */ /* 0x001fca00000000ff */
[----:B------:R-:W-:-:S07]  /*58d0*/  IMAD R164, R9, R154, RZ ;  /* 0x0000009a09a47224 */ /* 0x000fce00078e02ff */
.L_x_231:
[----:B------:R-:W-:Y:S05]  /*58e0*/  BSYNC B1 ;  /* 0x0000000000017941 */ /* 0x000fea0003800000 */
.L_x_230:
[----:B0-----:R-:W-:Y:S01]  /*58f0*/  @!P5 IMAD R9, R60, R153, R164 ;  /* 0x000000993c09d224 */ /* 0x001fe200078e02a4 */
[----:B------:R-:W-:Y:S04]  /*5900*/  BSSY B1, `(.L_x_232) ;  /* 0x0000006000017945 */ /* 0x000fe80003800000 */
[----:B------:R0:W-:Y:S01]  /*5910*/  @!P5 STG.E.U8 desc[UR36][R6.64+0x48], R9 ;  /* 0x000048090600d986 */ /* 0x0001e2000c101124 */
[----:B------:R-:W-:Y:S05]  /*5920*/  @P1 BRA `(.L_x_233) ;  /* 0x00000000000c1947 */ /* 0x000fea0003800000 */
[----:B--2---:R-:W0:Y:S02]  /*5930*/  LDG.E.U8 R155, desc[UR36][R4.64+0x49] ;  /* 0x00004924049b7981 */ /* 0x004e24000c1e1100 */
[----:B0-----:R-:W-:-:S05]  /*5940*/  PRMT R9, R155, 0x8880, RZ ;  /* 0x000088809b097816 */ /* 0x001fca00000000ff */
[----:B------:R-:W-:-:S07]  /*5950*/  IMAD R164, R9, R154, RZ ;  /* 0x0000009a09a47224 */ /* 0x000fce00078e02ff */
.L_x_233:
[----:B------:R-:W-:Y:S05]  /*5960*/  BSYNC B1 ;  /* 0x0000000000017941 */ /* 0x000fea0003800000 */
.L_x_232:
        /* <DEDUP_REMOVED lines=11> */
.L_x_235:
[----:B------:R-:W-:Y:S05]  /*5a20*/  BSYNC B1 ;  /* 0x0000000000017941 */ /* 0x000fea0003800000 */
.L_x_234:
[----:B0-----:R-:W-:Y:S01]  /*5a30*/  @!P4 IMAD R9, R62, R153, R164 ;  /* 0x000000993e09c224 */ /* 0x001fe200078e02a4 */
[----:B------:R-:W-:Y:S04]  /*5a40*/  BSSY B1, `(.L_x_236) ;  /* 0x0000006000017945 */ /* 0x000fe80003800000 */
[----:B------:R0:W-:Y:S01]  /*5a50*/  @!P4 STG.E.U8 desc[UR36][R10.64+0x48], R9 ;  /* 0x000048090a00c986 */ /* 0x0001e2000c101124 */
[----:B------:R-:W-:Y:S05]  /*5a60*/  @P3 BRA `(.L_x_237) ;  /* 0x00000000000c3947 */ /* 0x000fea0003800000 */
[----:B--2---:R-:W0:Y:S02]  /*5a70*/  LDG.E.U8 R155, desc[UR36][R12.64+0x49] ;  /* 0x000049240c9b7981 */ /* 0x004e24000c1e1100 */
[----:B0-----:R-:W-:-:S05]  /*5a80*/  PRMT R9, R155, 0x8880, RZ ;  /* 0x000088809b097816 */ /* 0x001fca00000000ff */
[----:B------:R-:W-:-:S07]  /*5a90*/  IMAD R164, R9, R154, RZ ;  /* 0x0000009a09a47224 */ /* 0x000fce00078e02ff */
.L_x_237:
[----:B------:R-:W-:Y:S05]  /*5aa0*/  BSYNC B1 ;  /* 0x0000000000017941 */ /* 0x000fea0003800000 */
.L_x_236:
[----:B------:R-:W-:Y:S01]  /*5ab0*/  @!P3 IMAD R63, R63, R153, R164 ;  /* 0x000000993f3fb224 */ /* 0x000fe200078e02a4 */
[----:B------:R-:W-:Y:S04]  /*5ac0*/  BSSY B1, `(.L_x_238) ;  /* 0x0000006000017945 */ /* 0x000fe80003800000 */
[----:B------:R0:W-:Y:S01]  /*5ad0*/  @!P3 STG.E.U8 desc[UR36][R10.64+0x49], R63 ;  /* 0x0000493f0a00b986 */ /* 0x0001e2000c101124 */
[----:B------:R-:W-:Y:S05]  /*5ae0*/  @P5 BRA `(.L_x_239) ;  /* 0x00000000000c5947 */ /* 0x000fea0003800000 */
[----:B--2---:R-:W0:Y:S02]  /*5af0*/  LDG.E.U8 R155, desc[UR36][R4.64+0x50] ;  /* 0x00005024049b7981 */ /* 0x004e24000c1e1100 */
[----:B0-----:R-:W-:-:S05]  /*5b00*/  PRMT R9, R155, 0x8880, RZ ;  /* 0x000088809b097816 */ /* 0x001fca00000000ff */
[----:B------:R-:W-:-:S07]  /*5b10*/  IMAD R164, R9, R154, RZ ;  /* 0x0000009a09a47224 */ /* 0x000fce00078e02ff */
.L_x_239:
[----:B------:R-:W-:Y:S05]  /*5b20*/  BSYNC B1 ;  /* 0x0000000000017941 */ /* 0x000fea0003800000 */
.L_x_238:
[----:B0-----:R-:W-:Y:S01]  /*5b30*/  @!P5 IMAD R9, R64, R153, R164 ;  /* 0x000000994009d224 */ /* 0x001fe200078e02a4 */
[----:B------:R-:W-:Y:S04]  /*5b40*/  BSSY B1, `(.L_x_240) ;  /* 0x0000006000017945 */ /* 0x000fe80003800000 */
[----:B------:R0:W-:Y:S01]  /*5b50*/  @!P5 STG.E.U8 desc[UR36][R6.64+0x50], R9 ;  /* 0x000050090600d986 */ /* 0x0001e2000c101124 */
[----:B------:R-:W-:Y:S05]  /*5b60*/  @P1 BRA `(.L_x_241) ;  /* 0x00000000000c1947 */ /* 0x000fea0003800000 */
[----:B--2---:R-:W0:Y:S02]  /*5b70*/  LDG.E.U8 R155, desc[UR36][R4.64+0x51] ;  /* 0x00005124049b7981 */ /* 0x004e24000c1e1100 */
[----:B0-----:R-:W-:-:S05]  /*5b80*/  PRMT R9, R155, 0x8880, RZ ;  /* 0x000088809b097816 */ /* 0x001fca00000000ff */
[----:B------:R-:W-:-:S07]  /*5b90*/  IMAD R164, R9, R154, RZ ;  /* 0x0000009a09a47224 */ /* 0x000fce00078e02ff */
.L_x_241:
[----:B------:R-:W-:Y:S05]  /*5ba0*/  BSYNC B1 ;  /* 0x0000000000017941 */ /* 0x000fea0003800000 */
.L_x_240:
        /* <DEDUP_REMOVED lines=11> */
.L_x_243:
[----:B------:R-:W-:Y:S05]  /*5c60*/  BSYNC B1 ;  /* 0x0000000000017941 */ /* 0x000fea0003800000 */
.L_x_242:
[----:B0-----:R-:W-:Y:S01]  /*5c70*/  @!P4 IMAD R9, R66, R153, R164 ;  /* 0x000000994209c224 */ /* 0x001fe200078e02a4 */
[----:B------:R-:W-:Y:S04]  /*5c80*/  BSSY B1, `(.L_x_244) ;  /* 0x0000006000017945 */ /* 0x000fe80003800000 */
[----:B------:R0:W-:Y:S01]  /*5c90*/  @!P4 STG.E.U8 desc[UR36][R10.64+0x50], R9 ;  /* 0x000050090a00c986 */ /* 0x0001e2000c101124 */
[----:B------:R-:W-:Y:S05]  /*5ca0*/  @P3 BRA `(.L_x_245) ;  /* 0x00000000000c3947 */ /* 0x000fea0003800000 */
[----:B--2---:R-:W0:Y:S02]  /*5cb0*/  LDG.E.U8 R155, desc[UR36][R12.64+0x51] ;  /* 0x000051240c9b7981 */ /* 0x004e24000c1e1100 */
[----:B0-----:R-:W-:-:S05]  /*5cc0*/  PRMT R9, R155, 0x8880, RZ ;  /* 0x000088809b097816 */ /* 0x001fca00000000ff */
[----:B------:R-:W-:-:S07]  /*5cd0*/  IMAD R164, R9, R154, RZ ;  /* 0x0000009a09a47224 */ /* 0x000fce00078e02ff */
.L_x_245:
[----:B------:R-:W-:Y:S05]  /*5ce0*/  BSYNC B1 ;  /* 0x0000000000017941 */ /* 0x000fea0003800000 */
.L_x_244:
[----:B------:R-:W-:Y:S01]  /*5cf0*/  @!P3 IMAD R67, R67, R153, R164 ;  /* 0x000000994343b224 */ /* 0x000fe200078e02a4 */
[----:B------:R-:W-:Y:S04]  /*5d00*/  BSSY B1, `(.L_x_246) ;  /* 0x0000006000017945 */ /* 0x000fe80003800000 */
[----:B------:R0:W-:Y:S01]  /*5d10*/  @!P3 STG.E.U8 desc[UR36][R10.64+0x51], R67 ;  /* 0x000051430a00b986 */ /* 0x0001e2000c101124 */
[----:B------:R-:W-:Y:S05]  /*5d20*/  @P5 BRA `(.L_x_247) ;  /* 0x00000000000c5947 */ /* 0x000fea0003800000 */
[----:B--2---:R-:W0:Y:S02]  /*5d30*/  LDG.E.U8 R155, desc[UR36][R4.64+0x58] ;  /* 0x00005824049b7981 */ /* 0x004e24000c1e1100 */
[----:B0-----:R-:W-:-:S05]  /*5d40*/  PRMT R9, R155, 0x8880, RZ ;  /* 0x000088809b097816 */ /* 0x001fca00000000ff */
[----:B------:R-:W-:-:S07]  /*5d50*/  IMAD R164, R9, R154, RZ ;  /* 0x0000009a09a47224 */ /* 0x000fce00078e02ff */
.L_x_247:
[----:B------:R-:W-:Y:S05]  /*5d60*/  BSYNC B1 ;  /* 0x0000000000017941 */ /* 0x000fea0003800000 */
.L_x_246:
[----:B0-----:R-:W-:Y:S01]  /*5d70*/  @!P5 IMAD R9, R68, R153, R164 ;  /* 0x000000994409d224 */ /* 0x001fe200078e02a4 */
[----:B------:R-:W-:Y:S04]  /*5d80*/  BSSY B1, `(.L_x_248) ;  /* 0x0000006000017945 */ /* 0x000fe80003800000 */
[----:B------:R0:W-:Y:S01]  /*5d90*/  @!P5 STG.E.U8 desc[UR36][R6.64+0x58], R9 ;  /* 0x000058090600d986 */ /* 0x0001e2000c101124 */
[----:B------:R-:W-:Y:S05]  /*5da0*/  @P1 BRA `(.L_x_249) ;  /* 0x00000000000c1947 */ /* 0x000fea0003800000 */
[----:B--2---:R-:W0:Y:S02]  /*5db0*/  LDG.E.U8 R155, desc[UR36][R4.64+0x59] ;  /* 0x00005924049b7981 */ /* 0x004e24000c1e1100 */
[----:B0-----:R-:W-:-:S05]  /*5dc0*/  PRMT R9, R155, 0x8880, RZ ;  /* 0x000088809b097816 */ /* 0x001fca00000000ff */
[----:B------:R-:W-:-:S07]  /*5dd0*/  IMAD R164, R9, R154, RZ ;  /* 0x0000009a09a47224 */ /* 0x000fce00078e02ff */
.L_x_249:
[----:B------:R-:W-:Y:S05]  /*5de0*/  BSYNC B1 ;  /* 0x0000000000017941 */ /* 0x000fea0003800000 */
.L_x_248:
        /* <DEDUP_REMOVED lines=11> */
.L_x_251:
[----:B------:R-:W-:Y:S05]  /*5ea0*/  BSYNC B1 ;  /* 0x0000000000017941 */ /* 0x000fea0003800000 */
.L_x_250:
[----:B0-----:R-:W-:Y:S01]  /*5eb0*/  @!P4 IMAD R9, R70, R153, R164 ;  /* 0x000000994609c224 */ /* 0x001fe200078e02a4 */
[----:B------:R-:W-:Y:S04]  /*5ec0*/  BSSY B1, `(.L_x_252) ;  /* 0x0000006000017945 */ /* 0x000fe80003800000 */
[----:B------:R0:W-:Y:S01]  /*5ed0*/  @!P4 STG.E.U8 desc[UR36][R10.64+0x58], R9 ;  /* 0x000058090a00c986 */ /* 0x0001e2000c101124 */
[----:B------:R-:W-:Y:S05]  /*5ee0*/  @P3 BRA `(.L_x_253) ;  /* 0x00000000000c3947 */ /* 0x000fea0003800000 */
[----:B--2---:R-:W0:Y:S02]  /*5ef0*/  LDG.E.U8 R155, desc[UR36][R12.64+0x59] ;  /* 0x000059240c9b7981 */ /* 0x004e24000c1e1100 */
[----:B0-----:R-:W-:-:S05]  /*5f00*/  PRMT R9, R155, 0x8880, RZ ;  /* 0x000088809b097816 */ /* 0x001fca00000000ff */
[----:B------:R-:W-:-:S07]  /*5f10*/  IMAD R164, R9, R154, RZ ;  /* 0x0000009a09a47224 */ /* 0x000fce00078e02ff */
.L_x_253:
[----:B------:R-:W-:Y:S05]  /*5f20*/  BSYNC B1 ;  /* 0x0000000000017941 */ /* 0x000fea0003800000 */
.L_x_252:
[----:B------:R-:W-:Y:S01]  /*5f30*/  @!P3 IMAD R71, R71, R153, R164 ;  /* 0x000000994747b224 */ /* 0x000fe200078e02a4 */
[----:B------:R-:W-:Y:S04]  /*5f40*/  BSSY B1, `(.L_x_254) ;  /* 0x0000006000017945 */ /* 0x000fe80003800000 */
[----:B------:R0:W-:Y:S01]  /*5f50*/  @!P3 STG.E.U8 desc[UR36][R10.64+0x59], R71 ;  /* 0x000059470a00b986 */ /* 0x0001e2000c101124 */
[----:B------:R-:W-:Y:S05]  /*5f60*/  @P5 BRA `(.L_x_255) ;  /* 0x00000000000c5947 */ /* 0x000fea0003800000 */
[----:B--2---:R-:W0:Y:S02]  /*5f70*/  LDG.E.U8 R155, desc[UR36][R4.64+0x60] ;  /* 0x00006024049b7981 */ /* 0x004e24000c1e1100 */
[----:B0-----:R-:W-:-:S05]  /*5f80*/  PRMT R9, R155, 0x8880, RZ ;  /* 0x000088809b097816 */ /* 0x001fca00000000ff */
[----:B------:R-:W-:-:S07]  /*5f90*/  IMAD R164, R9, R154, RZ ;  /* 0x0000009a09a47224 */ /* 0x000fce00078e02ff */
.L_x_255:
[----:B------:R-:W-:Y:S05]  /*5fa0*/  BSYNC B1 ;  /* 0x0000000000017941 */ /* 0x000fea0003800000 */
.L_x_254:
[----:B0-----:R-:W-:Y:S01]  /*5fb0*/  @!P5 IMAD R9, R72, R153, R164 ;  /* 0x000000994809d224 */ /* 0x001fe200078e02a4 */
[----:B------:R-:W-:Y:S04]  /*5fc0*/  BSSY B1, `(.L_x_256) ;  /* 0x0000006000017945 */ /* 0x000fe80003800000 */
[----:B------:R0:W-:Y:S01]  /*5fd0*/  @!P5 STG.E.U8 desc[UR36][R6.64+0x60], R9 ;  /* 0x000060090600d986 */ /* 0x0001e2000c101124 */
[----:B------:R-:W-:Y:S05]  /*5fe0*/  @P1 BRA `(.L_x_257) ;  /* 0x00000000000c1947 */ /* 0x000fea0003800000 */
[----:B--2---:R-:W0:Y:S02]  /*5ff0*/  LDG.E.U8 R155, desc[UR36][R4.64+0x61] ;  /* 0x00006124049b7981 */ /* 0x004e24000c1e1100 */
[----:B0-----:R-:W-:-:S05]  /*6000*/  PRMT R9, R155, 0x8880, RZ ;  /* 0x000088809b097816 */ /* 0x001fca00000000ff */
[----:B------:R-:W-:-:S07]  /*6010*/  IMAD R164, R9, R154, RZ ;  /* 0x0000009a09a47224 */ /* 0x000fce00078e02ff */
.L_x_257:
[----:B------:R-:W-:Y:S05]  /*6020*/  BSYNC B1 ;  /* 0x0000000000017941 */ /* 0x000fea0003800000 */
.L_x_256:
        /* <DEDUP_REMOVED lines=11> */
.L_x_259:
[----:B------:R-:W-:Y:S05]  /*60e0*/  BSYNC B1 ;  /* 0x0000000000017941 */ /* 0x000fea0003800000 */
.L_x_258:
[----:B0-----:R-:W-:Y:S01]  /*60f0*/  @!P4 IMAD R9, R74, R153, R164 ;  /* 0x000000994a09c224 */ /* 0x001fe200078e02a4 */
[----:B------:R-:W-:Y:S04]  /*6100*/  BSSY B1, `(.L_x_260) ;  /* 0x0000006000017945 */ /* 0x000fe80003800000 */
[----:B------:R0:W-:Y:S01]  /*6110*/  @!P4 STG.E.U8 desc[UR36][R10.64+0x60], R9 ;  /* 0x000060090a00c986 */ /* 0x0001e2000c101124 */
[----:B------:R-:W-:Y:S05]  /*6120*/  @P3 BRA `(.L_x_261) ;  /* 0x00000000000c3947 */ /* 0x000fea0003800000 */
[----:B--2---:R-:W0:Y:S02]  /*6130*/  LDG.E.U8 R155, desc[UR36][R12.64+0x61] ;  /* 0x000061240c9b7981 */ /* 0x004e24000c1e1100 */
[----:B0-----:R-:W-:-:S05]  /*6140*/  PRMT R9, R155, 0x8880, RZ ;  /* 0x000088809b097816 */ /* 0x001fca00000000ff */
[----:B------:R-:W-:-:S07]  /*6150*/  IMAD R164, R9, R154, RZ ;  /* 0x0000009a09a47224 */ /* 0x000fce00078e02ff */
.L_x_261:
[----:B------:R-:W-:Y:S05]  /*6160*/  BSYNC B1 ;  /* 0x0000000000017941 */ /* 0x000fea0003800000 */
.L_x_260:
[----:B------:R-:W-:Y:S01]  /*6170*/  @!P3 IMAD R75, R75, R153, R164 ;  /* 0x000000994b4bb224 */ /* 0x000fe200078e02a4 */
[----:B------:R-:W-:Y:S04]  /*6180*/  BSSY B1, `(.L_x_262) ;  /* 0x0000006000017945 */ /* 0x000fe80003800000 */
[----:B------:R0:W-:Y:S01]  /*6190*/  @!P3 STG.E.U8 desc[UR36][R10.64+0x61], R75 ;  /* 0x0000614b0a00b986 */ /* 0x0001e2000c101124 */
[----:B------:R-:W-:Y:S05]  /*61a0*/  @P5 BRA `(.L_x_263) ;  /* 0x00000000000c5947 */ /* 0x000fea0003800000 */
[----:B--2---:R-:W0:Y:S02]  /*61b0*/  LDG.E.U8 R155, desc[UR36][R4.64+0x68] ;  /* 0x00006824049b7981 */ /* 0x004e24000c1e1100 */
[----:B0-----:R-:W-:-:S05]  /*61c0*/  PRMT R9, R155, 0x8880, RZ ;  /* 0x000088809b097816 */ /* 0x001fca00000000ff */
[----:B------:R-:W-:-:S07]  /*61d0*/  IMAD R164, R9, R154, RZ ;  /* 0x0000009a09a47224 */ /* 0x000fce00078e02ff */
.L_x_263:
[----:B------:R-:W-:Y:S05]  /*61e0*/  BSYNC B1 ;  /* 0x0000000000017941 */ /* 0x000fea0003800000 */
.L_x_262:
[----:B0-----:R-:W-:Y:S01]  /*61f0*/  @!P5 IMAD R9, R76, R153, R164 ;  /* 0x000000994c09d224 */ /* 0x001fe200078e02a4 */
[----:B------:R-:W-:Y:S04]  /*6200*/  BSSY B1, `(.L_x_264) ;  /* 0x0000006000017945 */ /* 0x000fe80003800000 */
[----:B------:R0:W-:Y:S01]  /*6210*/  @!P5 STG.E.U8 desc[UR36][R6.64+0x68], R9 ;  /* 0x000068090600d986 */ /* 0x0001e2000c101124 */
[----:B------:R-:W-:Y:S05]  /*6220*/  @P1 BRA `(.L_x_265) ;  /* 0x00000000000c1947 */ /* 0x000fea0003800000 */
[----:B--2---:R-:W0:Y:S02]  /*6230*/  LDG.E.U8 R155, desc[UR36][R4.64+0x69] ;  /* 0x00006924049b7981 */ /* 0x004e24000c1e1100 */
[----:B0-----:R-:W-:-:S05]  /*6240*/  PRMT R9, R155, 0x8880, RZ ;  /* 0x000088809b097816 */ /* 0x001fca00000000ff */
[----:B------:R-:W-:-:S07]  /*6250*/  IMAD R164, R9, R154, RZ ;  /* 0x0000009a09a47224 */ /* 0x000fce00078e02ff */
.L_x_265:
[----:B------:R-:W-:Y:S05]  /*6260*/  BSYNC B1 ;  /* 0x0000000000017941 */ /* 0x000fea0003800000 */
.L_x_264:
        /* <DEDUP_REMOVED lines=11> */
.L_x_267:
[----:B------:R-:W-:Y:S05]  /*6320*/  BSYNC B1 ;  /* 0x0000000000017941 */ /* 0x000fea0003800000 */
.L_x_266:
[----:B0-----:R-:W-:Y:S01]  /*6330*/  @!P4 IMAD R9, R78, R153, R164 ;  /* 0x000000994e09c224 */ /* 0x001fe200078e02a4 */
[----:B------:R-:W-:Y:S04]  /*6340*/  BSSY B1, `(.L_x_268) ;  /* 0x0000006000017945 */ /* 0x000fe80003800000 */
[----:B------:R0:W-:Y:S01]  /*6350*/  @!P4 STG.E.U8 desc[UR36][R10.64+0x68], R9 ;  /* 0x000068090a00c986 */ /* 0x0001e2000c101124 */
[----:B------:R-:W-:Y:S05]  /*6360*/  @P3 BRA `(.L_x_269) ;  /* 0x00000000000c3947 */ /* 0x000fea0003800000 */
[----:B--2---:R-:W0:Y:S02]  /*6370*/  LDG.E.U8 R155, desc[UR36][R12.64+0x69] ;  /* 0x000069240c9b7981 */ /* 0x004e24000c1e1100 */
[----:B0-----:R-:W-:-:S05]  /*6380*/  PRMT R9, R155, 0x8880, RZ ;  /* 0x000088809b097816 */ /* 0x001fca00000000ff */
[----:B------:R-:W-:-:S07]  /*6390*/  IMAD R164, R9, R154, RZ ;  /* 0x0000009a09a47224 */ /* 0x000fce00078e02ff */
.L_x_269:
[----:B------:R-:W-:Y:S05]  /*63a0*/  BSYNC B1 ;  /* 0x0000000000017941 */ /* 0x000fea0003800000 */
.L_x_268:
[----:B------:R-:W-:Y:S01]  /*63b0*/  @!P3 IMAD R79, R79, R153, R164 ;  /* 0x000000994f4fb224 */ /* 0x000fe200078e02a4 */
[----:B------:R-:W-:Y:S04]  /*63c0*/  BSSY B1, `(.L_x_270) ;  /* 0x0000006000017945 */ /* 0x000fe80003800000 */
[----:B------:R0:W-:Y:S01]  /*63d0*/  @!P3 STG.E.U8 desc[UR36][R10.64+0x69], R79 ;  /* 0x0000694f0a00b986 */ /* 0x0001e2000c101124 */
[----:B------:R-:W-:Y:S05]  /*63e0*/  @P5 BRA `(.L_x_271) ;  /* 0x00000000000c5947 */ /* 0x000fea0003800000 */
[----:B--2---:R-:W0:Y:S02]  /*63f0*/  LDG.E.U8 R155, desc[UR36][R4.64+0x70] ;  /* 0x00007024049b7981 */ /* 0x004e24000c1e1100 */
[----:B0-----:R-:W-:-:S05]  /*6400*/  PRMT R9, R155, 0x8880, RZ ;  /* 0x000088809b097816 */ /* 0x001fca00000000ff */
[----:B------:R-:W-:-:S07]  /*6410*/  IMAD R164, R9, R154, RZ ;  /* 0x0000009a09a47224 */ /* 0x000fce00078e02ff */
.L_x_271:
[----:B------:R-:W-:Y:S05]  /*6420*/  BSYNC B1 ;  /* 0x0000000000017941 */ /* 0x000fea0003800000 */
.L_x_270:
[----:B0-----:R-:W-:Y:S01]  /*6430*/  @!P5 IMAD R9, R80, R153, R164 ;  /* 0x000000995009d224 */ /* 0x001fe200078e02a4 */
[----:B------:R-:W-:Y:S04]  /*6440*/  BSSY B1, `(.L_x_272) ;  /* 0x0000006000017945 */ /* 0x000fe80003800000 */
[----:B------:R0:W-:Y:S01]  /*6450*/  @!P5 STG.E.U8 desc[UR36][R6.64+0x70], R9 ;  /* 0x000070090600d986 */ /* 0x0001e2000c101124 */
[----:B------:R-:W-:Y:S05]  /*6460*/  @P1 BRA `(.L_x_273) ;  /* 0x00000000000c1947 */ /* 0x000fea0003800000 */
[----:B--2---:R-:W0:Y:S02]  /*6470*/  LDG.E.U8 R155, desc[UR36][R4.64+0x71] ;  /* 0x00007124049b7981 */ /* 0x004e24000c1e1100 */
[----:B0-----:R-:W-:-:S05]  /*6480*/  PRMT R9, R155, 0x8880, RZ ;  /* 0x000088809b097816 */ /* 0x001fca00000000ff */
[----:B------:R-:W-:-:S07]  /*6490*/  IMAD R164, R9, R154, RZ ;  /* 0x0000009a09a47224 */ /* 0x000fce00078e02ff */
.L_x_273:
[----:B------:R-:W-:Y:S05]  /*64a0*/  BSYNC B1 ;  /* 0x0000000000017941 */ /* 0x000fea0003800000 */
.L_x_272:
[----:B------:R-:W-:Y:S01]  /*64b0*/  ISETP.LT.OR P4, PT, R3, 0x71, !P0 ;  /* 0x000000710300780c */ /* 0x000fe20004781670 */
[----:B------:R-:W-:Y:S01]  /*64c0*/  @!P1 IMAD R81, R81, R153, R164 ;  /* 0x0000009951519224 */ /* 0x000fe200078e02a4 */
[----:B------:R-:W-:Y:S01]  /*64d0*/  BSSY B1, `(.L_x_274) ;  /* 0x000000a000017945 */ /* 0x000fe20003800000 */
[C---:B------:R-:W-:Y:S02]  /*64e0*/  ISETP.LT.OR P3, PT, R3.reuse, 0x72, !P0 ;  /* 0x000000720300780c */ /* 0x040fe40004761670 */
        /* <DEDUP_REMOVED lines=8> */
.L_x_275:
[----:B------:R-:W-:Y:S05]  /*6570*/  BSYNC B1 ;  /* 0x0000000000017941 */ /* 0x000fea0003800000 */
.L_x_274:
[----:B0-----:R-:W-:Y:S01]  /*6580*/  @!P4 IMAD R9, R82, R153, R164 ;  /* 0x000000995209c224 */ /* 0x001fe200078e02a4 */
[----:B------:R-:W-:Y:S04]  /*6590*/  BSSY B1, `(.L_x_276) ;  /* 0x0000006000017945 */ /* 0x000fe80003800000 */
[----:B------:R0:W-:Y:S01]  /*65a0*/  @!P4 STG.E.U8 desc[UR36][R10.64+0x70], R9 ;  /* 0x000070090a00c986 */ /* 0x0001e2000c101124 */
[----:B------:R-:W-:Y:S05]  /*65b0*/  @P3 BRA `(.L_x_277) ;  /* 0x00000000000c3947 */ /* 0x000fea0003800000 */
[----:B--2---:R-:W0:Y:S02]  /*65c0*/  LDG.E.U8 R155, desc[UR36][R12.64+0x71] ;  /* 0x000071240c9b7981 */ /* 0x004e24000c1e1100 */
[----:B0-----:R-:W-:-:S05]  /*65d0*/  PRMT R9, R155, 0x8880, RZ ;  /* 0x000088809b097816 */ /* 0x001fca00000000ff */
[----:B------:R-:W-:-:S07]  /*65e0*/  IMAD R164, R9, R154, RZ ;  /* 0x0000009a09a47224 */ /* 0x000fce00078e02ff */
.L_x_277:
[----:B------:R-:W-:Y:S05]  /*65f0*/  BSYNC B1 ;  /* 0x0000000000017941 */ /* 0x000fea0003800000 */
.L_x_276:
[----:B------:R-:W-:Y:S01]  /*6600*/  @!P3 IMAD R83, R83, R153, R164 ;  /* 0x000000995353b224 */ /* 0x000fe200078e02a4 */
[----:B------:R-:W-:Y:S04]  /*6610*/  BSSY B1, `(.L_x_278) ;  /* 0x0000006000017945 */ /* 0x000fe80003800000 */
[----:B------:R0:W-:Y:S01]  /*6620*/  @!P3 STG.E.U8 desc[UR36][R10.64+0x71], R83 ;  /* 0x000071530a00b986 */ /* 0x0001e2000c101124 */
[----:B------:R-:W-:Y:S05]  /*6630*/  @P1 BRA `(.L_x_279) ;  /* 0x00000000000c1947 */ /* 0x000fea0003800000 */
[----:B--2---:R-:W0:Y:S02]  /*6640*/  LDG.E.U8 R155, desc[UR36][R4.64+0x78] ;  /* 0x00007824049b7981 */ /* 0x004e24000c1e1100 */
[----:B0-----:R-:W-:-:S05]  /*6650*/  PRMT R9, R155, 0x8880, RZ ;  /* 0x000088809b097816 */ /* 0x001fca00000000ff */
[----:B------:R-:W-:-:S07]  /*6660*/  IMAD R164, R9, R154, RZ ;  /* 0x0000009a09a47224 */ /* 0x000fce00078e02ff */
.L_x_279:
[----:B------:R-:W-:Y:S05]  /*6670*/  BSYNC B1 ;  /* 0x0000000000017941 */ /* 0x000fea0003800000 */
.L_x_278:
[----:B0-----:R-:W-:Y:S01]  /*6680*/  @!P1 IMAD R9, R84, R153, R164 ;  /* 0x0000009954099224 */ /* 0x001fe200078e02a4 */
[----:B------:R-:W-:Y:S04]  /*6690*/  BSSY B1, `(.L_x_280) ;  /* 0x0000006000017945 */ /* 0x000fe80003800000 */
[----:B------:R0:W-:Y:S01]  /*66a0*/  @!P1 STG.E.U8 desc[UR36][R6.64+0x78], R9 ;  /* 0x0000780906009986 */ /* 0x0001e2000c101124 */
[----:B------:R-:W-:Y:S05]  /*66b0*/  @P2 BRA `(.L_x_281) ;  /* 0x00000000000c2947 */ /* 0x000fea0003800000 */
[----:B--2---:R-:W0:Y:S02]  /*66c0*/  LDG.E.U8 R155, desc[UR36][R4.64+0x79] ;  /* 0x00007924049b7981 */ /* 0x004e24000c1e1100 */
[----:B0-----:R-:W-:-:S05]  /*66d0*/  PRMT R9, R155, 0x8880, RZ ;  /* 0x000088809b097816 */ /* 0x001fca00000000ff */
[----:B------:R-:W-:-:S07]  /*66e0*/  IMAD R164, R9, R154, RZ ;  /* 0x0000009a09a47224 */ /* 0x000fce00078e02ff */
.L_x_281:
[----:B------:R-:W-:Y:S05]  /*66f0*/  BSYNC B1 ;  /* 0x0000000000017941 */ /* 0x000fea0003800000 */
.L_x_280:
[----:B------:R-:W-:Y:S01]  /*6700*/  @!P2 IMAD R85, R85, R153, R164 ;  /* 0x000000995555a224 */ /* 0x000fe200078e02a4 */
[----:B------:R-:W-:Y:S04]  /*6710*/  BSSY B1, `(.L_x_282) ;  /* 0x0000006000017945 */ /* 0x000fe80003800000 */
[----:B------:R0:W-:Y:S01]  /*6720*/  @!P2 STG.E.U8 desc[UR36][R6.64+0x79], R85 ;  /* 0x000079550600a986 */ /* 0x0001e2000c101124 */
[----:B------:R-:W-:Y:S05]  /*6730*/  @P5 BRA `(.L_x_283) ;  /* 0x00000000000c5947 */ /* 0x000fea0003800000 */
[----:B--2---:R-:W2:Y:S02]  /*6740*/  LDG.E.U8 R155, desc[UR36][R12.64+0x78] ;  /* 0x000078240c9b7981 */ /* 0x004ea4000c1e1100 */
[----:B--2---:R-:W-:-:S05]  /*6750*/  PRMT R5, R155, 0x8880, RZ ;  /* 0x000088809b057816 */ /* 0x004fca00000000ff */
[----:B------:R-:W-:-:S07]  /*6760*/  IMAD R164, R5, R154, RZ ;  /* 0x0000009a05a47224 */ /* 0x000fce00078e02ff */
.L_x_283:
[----:B------:R-:W-:Y:S05]  /*6770*/  BSYNC B1 ;  /* 0x0000000000017941 */ /* 0x000fea0003800000 */
.L_x_282:
[----:B------:R-:W-:Y:S01]  /*6780*/  @!P5 IMAD R5, R86, R153, R164 ;  /* 0x000000995605d224 */ /* 0x000fe200078e02a4 */
[----:B------:R-:W-:Y:S01]  /*6790*/  ISETP.LT.OR P0, PT, R3, 0x7a, !P0 ;  /* 0x0000007a0300780c */ /* 0x000fe20004701670 */
[----:B------:R-:W-:Y:S03]  /*67a0*/  BSSY B1, `(.L_x_284) ;  /* 0x0000006000017945 */ /* 0x000fe60003800000 */
[----:B------:R0:W-:Y:S09]  /*67b0*/  @!P5 STG.E.U8 desc[UR36][R10.64+0x78], R5 ;  /* 0x000078050a00d986 */ /* 0x0001f2000c101124 */
[----:B------:R-:W-:Y:S05]  /*67c0*/  @P0 BRA `(.L_x_285) ;  /* 0x00000000000c0947 */ /* 0x000fea0003800000 */
[----:B--2---:R-:W2:Y:S02]  /*67d0*/  LDG.E.U8 R155, desc[UR36][R12.64+0x79] ;  /* 0x000079240c9b7981 */ /* 0x004ea4000c1e1100 */
[----:B--2---:R-:W-:-:S05]  /*67e0*/  PRMT R3, R155, 0x8880, RZ ;  /* 0x000088809b037816 */ /* 0x004fca00000000ff */
[----:B------:R-:W-:-:S07]  /*67f0*/  IMAD R164, R3, R154, RZ ;  /* 0x0000009a03a47224 */ /* 0x000fce00078e02ff */
.L_x_285:
[----:B------:R-:W-:Y:S05]  /*6800*/  BSYNC B1 ;  /* 0x0000000000017941 */ /* 0x000fea0003800000 */
.L_x_284:
[----:B------:R-:W-:Y:S01]  /*6810*/  IMAD R87, R87, R153, R164 ;  /* 0x0000009957577224 */ /* 0x000fe200078e02a4 */
[----:B------:R-:W-:Y:S06]  /*6820*/  @P0 BRA `(.L_x_286) ;  /* 0x0000001800180947 */ /* 0x000fec0003800000 */
[----:B------:R0:W-:Y:S01]  /*6830*/  STG.E.U8 desc[UR36][R10.64+0x79], R87 ;  /* 0x000079570a007986 */ /* 0x0001e2000c101124 */
[----:B------:R-:W-:Y:S05]  /*6840*/  BRA `(.L_x_286) ;  /* 0x0000001800107947 */ /* 0x000fea0003800000 */
.L_x_29:
[C---:B------:R-:W-:Y:S02]  /*6850*/  ISETP.GE.AND P2, PT, R0.reuse, 0x1, PT ;  /* 0x000000010000780c */ /* 0x040fe40003f46270 */
[----:B------:R-:W-:Y:S02]  /*6860*/  ISETP.GE.AND P0, PT, R0, 0x9, PT ;  /* 0x000000090000780c */ /* 0x000fe40003f06270 */
[C---:B------:R-:W-:Y:S02]  /*6870*/  ISETP.LT.OR P3, PT, R3.reuse, 0x1, !P2 ;  /* 0x000000010300780c */ /* 0x040fe40005761670 */
[C---:B------:R-:W-:Y:S02]  /*6880*/  ISETP.LT.OR P5, PT, R3.reuse, 0x2, !P2 ;  /* 0x000000020300780c */ /* 0x040fe400057a1670 */
[C---:B------:R-:W-:Y:S02]  /*6890*/  ISETP.LT.OR P1, PT, R3.reuse, 0x1, !P0 ;  /* 0x000000010300780c */ /* 0x040fe40004721670 */
[----:B------:R-:W-:-:S07]  /*68a0*/  ISETP.LT.OR P4, PT, R3, 0x2, !P0 ;  /* 0x000000020300780c */ /* 0x000fce0004781670 */
[-C--:B------:R-:W-:Y:S02]  /*68b0*/  @!P3 IMAD R5, R88, R153.reuse, RZ ;  /* 0x000000995805b224 */ /* 0x080fe400078e02ff */
[-C--:B------:R-:W-:Y:S02]  /*68c0*/  @!P5 IMAD R89, R89, R153.reuse, RZ ;  /* 0x000000995959d224 */ /* 0x080fe400078e02ff */
[-C--:B------:R-:W-:Y:S01]  /*68d0*/  @!P1 IMAD R13, R90, R153.reuse, RZ ;  /* 0x000000995a0d9224 */ /* 0x080fe200078e02ff */
[----:B------:R0:W-:Y:S01]  /*68e0*/  @!P3 STG.E.U8 desc[UR36][R158.64], R5 ;  /* 0x000000059e00b986 */ /* 0x0001e2000c101124 */
[----:B------:R-:W-:Y:S01]  /*68f0*/  ISETP.LT.OR P3, PT, R3, 0x9, !P2 ;  /* 0x000000090300780c */ /* 0x000fe20005761670 */
[----:B------:R-:W-:Y:S02]  /*6900*/  @!P4 IMAD R91, R91, R153, RZ ;  /* 0x000000995b5bc224 */ /* 0x000fe400078e02ff */
[----:B------:R-:W-:Y:S01]  /*6910*/  @!P5 STG.E.U8 desc[UR36][R158.64+0x1], R89 ;  /* 0x000001599e00d986 */ /* 0x000fe2000c101124 */
[----:B------:R-:W-:-:S03]  /*6920*/  ISETP.LT.OR P5, PT, R3, 0xa, !P2 ;  /* 0x0000000a0300780c */ /* 0x000fc600057a1670 */
[----:B------:R1:W-:Y:S01]  /*6930*/  @!P1 STG.E.U8 desc[UR36][R8.64], R13 ;  /* 0x0000000d08009986 */ /* 0x0003e2000c101124 */
[----:B------:R-:W-:-:S03]  /*6940*/  ISETP.LT.OR P1, PT, R3, 0x9, !P0 ;  /* 0x000000090300780c */ /* 0x000fc60004721670 */
[----:B------:R-:W-:Y:S01]  /*6950*/  @!P4 STG.E.U8 desc[UR36][R8.64+0x1], R91 ;  /* 0x0000015b0800c986 */ /* 0x000fe2000c101124 */
[----:B------:R-:W-:Y:S01]  /*6960*/  ISETP.LT.OR P4, PT, R3, 0xa, !P0 ;  /* 0x0000000a0300780c */ /* 0x000fe20004781670 */
[----:B------:R-:W-:-:S04]  /*6970*/  @!P3 IMAD R15, R92, R153, RZ ;  /* 0x000000995c0fb224 */ /* 0x000fc800078e02ff */
[-C--:B------:R-:W-:Y:S01]  /*6980*/  @!P5 IMAD R93, R93, R153.reuse, RZ ;  /* 0x000000995d5dd224 */ /* 0x080fe200078e02ff */
[----:B------:R3:W-:Y:S01]  /*6990*/  @!P3 STG.E.U8 desc[UR36][R158.64+0x8], R15 ;  /* 0x0000080f9e00b986 */ /* 0x0007e2000c101124 */
[C---:B------:R-:W-:Y:S02]  /*69a0*/  ISETP.LT.OR P3, PT, R3.reuse, 0x11, !P2 ;  /* 0x000000110300780c */ /* 0x040fe40005761670 */
[-C--:B0-----:R-:W-:Y:S01]  /*69b0*/  @!P1 IMAD R5, R94, R153.reuse, RZ ;  /* 0x000000995e059224 */ /* 0x081fe200078e02ff */
[----:B------:R-:W-:Y:S01]  /*69c0*/  @!P5 STG.E.U8 desc[UR36][R158.64+0x9], R93 ;  /* 0x0000095d9e00d986 */ /* 0x000fe2000c101124 */
[----:B------:R-:W-:Y:S02]  /*69d0*/  ISETP.LT.OR P5, PT, R3, 0x12, !P2 ;  /* 0x000000120300780c */ /* 0x000fe400057a1670 */
[----:B------:R-:W-:Y:S01]  /*69e0*/  @!P4 IMAD R95, R95, R153, RZ ;  /* 0x000000995f5fc224 */ /* 0x000fe200078e02ff */
[----:B------:R0:W-:Y:S01]  /*69f0*/  @!P1 STG.E.U8 desc[UR36][R8.64+0x8], R5 ;  /* 0x0000080508009986 */ /* 0x0001e2000c101124 */
[----:B------:R-:W-:-:S03]  /*6a00*/  ISETP.LT.OR P1, PT, R3, 0x11, !P0 ;  /* 0x000000110300780c */ /* 0x000fc60004721670 */
[----:B------:R-:W-:Y:S01]  /*6a10*/  @!P4 STG.E.U8 desc[UR36][R8.64+0x9], R95 ;  /* 0x0000095f0800c986 */ /* 0x000fe2000c101124 */
[----:B------:R-:W-:Y:S01]  /*6a20*/  ISETP.LT.OR P4, PT, R3, 0x12, !P0 ;  /* 0x000000120300780c */ /* 0x000fe20004781670 */
[----:B-1----:R-:W-:-:S04]  /*6a30*/  @!P3 IMAD R13, R96, R153, RZ ;  /* 0x00000099600db224 */ /* 0x002fc800078e02ff */
[-C--:B------:R-:W-:Y:S01]  /*6a40*/  @!P5 IMAD R97, R97, R153.reuse, RZ ;  /* 0x000000996161d224 */ /* 0x080fe200078e02ff */
[----:B------:R1:W-:Y:S01]  /*6a50*/  @!P3 STG.E.U8 desc[UR36][R158.64+0x10], R13 ;  /* 0x0000100d9e00b986 */ /* 0x0003e2000c101124 */
[C---:B------:R-:W-:Y:S02]  /*6a60*/  ISETP.LT.OR P3, PT, R3.reuse, 0x19, !P2 ;  /* 0x000000190300780c */ /* 0x040fe40005761670 */
[-C--:B---3--:R-:W-:Y:S01]  /*6a70*/  @!P1 IMAD R15, R98, R153.reuse, RZ ;  /* 0x00000099620f9224 */ /* 0x088fe200078e02ff */
[----:B------:R-:W-:Y:S01]  /*6a80*/  @!P5 STG.E.U8 desc[UR36][R158.64+0x11], R97 ;  /* 0x000011619e00d986 */ /* 0x000fe2000c101124 */
[----:B------:R-:W-:Y:S02]  /*6a90*/  ISETP.LT.OR P5, PT, R3, 0x1a, !P2 ;  /* 0x0000001a0300780c */ /* 0x000fe400057a1670 */
[----:B------:R-:W-:Y:S01]  /*6aa0*/  @!P4 IMAD R99, R99, R153, RZ ;  /* 0x000000996363c224 */ /* 0x000fe200078e02ff */
[----:B------:R3:W-:Y:S01]  /*6ab0*/  @!P1 STG.E.U8 desc[UR36][R8.64+0x10], R15 ;  /* 0x0000100f08009986 */ /* 0x0007e2000c101124 */
[----:B------:R-:W-:-:S03]  /*6ac0*/  ISETP.LT.OR P1, PT, R3, 0x19, !P0 ;  /* 0x000000190300780c */ /* 0x000fc60004721670 */
[----:B------:R-:W-:Y:S01]  /*6ad0*/  @!P4 STG.E.U8 desc[UR36][R8.64+0x11], R99 ;  /* 0x000011630800c986 */ /* 0x000fe2000c101124 */
[----:B------:R-:W-:Y:S01]  /*6ae0*/  ISETP.LT.OR P4, PT, R3, 0x1a, !P0 ;  /* 0x0000001a0300780c */ /* 0x000fe20004781670 */
[----:B0-----:R-:W-:-:S04]  /*6af0*/  @!P3 IMAD R5, R100, R153, RZ ;  /* 0x000000996405b224 */ /* 0x001fc800078e02ff */
[-C--:B------:R-:W-:Y:S01]  /*6b00*/  @!P5 IMAD R101, R101, R153.reuse, RZ ;  /* 0x000000996565d224 */ /* 0x080fe200078e02ff */
[----:B------:R0:W-:Y:S01]  /*6b10*/  @!P3 STG.E.U8 desc[UR36][R158.64+0x18], R5 ;  /* 0x000018059e00b986 */ /* 0x0001e2000c101124 */
[C---:B------:R-:W-:Y:S02]  /*6b20*/  ISETP.LT.OR P3, PT, R3.reuse, 0x21, !P2 ;  /* 0x000000210300780c */ /* 0x040fe40005761670 */
[-C--:B-1----:R-:W-:Y:S01]  /*6b30*/  @!P1 IMAD R13, R102, R153.reuse, RZ ;  /* 0x00000099660d9224 */ /* 0x082fe200078e02ff */
[----:B------:R-:W-:Y:S01]  /*6b40*/  @!P5 STG.E.U8 desc[UR36][R158.64+0x19], R101 ;  /* 0x000019659e00d986 */ /* 0x000fe2000c101124 */
[----:B------:R-:W-:Y:S02]  /*6b50*/  ISETP.LT.OR P5, PT, R3, 0x22, !P2 ;  /* 0x000000220300780c */ /* 0x000fe400057a1670 */
[----:B------:R-:W-:Y:S01]  /*6b60*/  @!P4 IMAD R103, R103, R153, RZ ;  /* 0x000000996767c224 */ /* 0x000fe200078e02ff */
[----:B------:R1:W-:Y:S01]  /*6b70*/  @!P1 STG.E.U8 desc[UR36][R8.64+0x18], R13 ;  /* 0x0000180d08009986 */ /* 0x0003e2000c101124 */
[----:B------:R-:W-:-:S03]  /*6b80*/  ISETP.LT.OR P1, PT, R3, 0x21, !P0 ;  /* 0x000000210300780c */ /* 0x000fc60004721670 */
[----:B------:R-:W-:Y:S01]  /*6b90*/  @!P4 STG.E.U8 desc[UR36][R8.64+0x19], R103 ;  /* 0x000019670800c986 */ /* 0x000fe2000c101124 */
[----:B------:R-:W-:Y:S01]  /*6ba0*/  ISETP.LT.OR P4, PT, R3, 0x22, !P0 ;  /* 0x000000220300780c */ /* 0x000fe20004781670 */
[----:B---3--:R-:W-:-:S04]  /*6bb0*/  @!P3 IMAD R15, R104, R153, RZ ;  /* 0x00000099680fb224 */ /* 0x008fc800078e02ff */
        /* <DEDUP_REMOVED lines=128> */
[----:B------:R-:W-:-:S02]  /*73c0*/  ISETP.GE.AND P1, PT, R0, 0x81, PT ;  /* 0x000000810000780c */ /* 0x000fc40003f26270 */
[C---:B------:R-:W-:Y:S01]  /*73d0*/  ISETP.LT.OR P5, PT, R3.reuse, 0x79, !P0 ;  /* 0x000000790300780c */ /* 0x040fe200047a1670 */
[----:B------:R-:W-:Y:S01]  /*73e0*/  @!P4 STG.E.U8 desc[UR36][R8.64+0x71], R147 ;  /* 0x000071930800c986 */ /* 0x000fe2000c101124 */
[C---:B------:R-:W-:Y:S01]  /*73f0*/  ISETP.LT.OR P0, PT, R3.reuse, 0x7a, !P0 ;  /* 0x0000007a0300780c */ /* 0x040fe20004701670 */
[----:B0-----:R-:W-:Y:S01]  /*7400*/  @!P3 IMAD R5, R148, R153, RZ ;  /* 0x000000999405b224 */ /* 0x001fe200078e02ff */
[----:B------:R-:W-:-:S03]  /*7410*/  ISETP.LT.OR P4, PT, R3, 0x1, !P1 ;  /* 0x000000010300780c */ /* 0x000fc60004f81670 */
[----:B------:R-:W-:Y:S01]  /*7420*/  @!P2 IMAD R149, R149, R153, RZ ;  /* 0x000000999595a224 */ /* 0x000fe200078e02ff */
[----:B------:R0:W-:Y:S01]  /*7430*/  @!P3 STG.E.U8 desc[UR36][R158.64+0x78], R5 ;  /* 0x000078059e00b986 */ /* 0x0001e2000c101124 */
[----:B------:R-:W-:-:S03]  /*7440*/  ISETP.LT.OR P3, PT, R3, 0x2, !P1 ;  /* 0x000000020300780c */ /* 0x000fc60004f61670 */
[----:B------:R-:W-:Y:S01]  /*7450*/  @!P2 STG.E.U8 desc[UR36][R158.64+0x79], R149 ;  /* 0x000079959e00a986 */ /* 0x000fe2000c101124 */
[-C--:B-1----:R-:W-:Y:S01]  /*7460*/  @!P5 IMAD R13, R150, R153.reuse, RZ ;  /* 0x00000099960dd224 */ /* 0x082fe200078e02ff */
[----:B------:R-:W-:Y:S01]  /*7470*/  ISETP.GE.AND P2, PT, R0, 0x89, PT ;  /* 0x000000890000780c */ /* 0x000fe20003f46270 */
[-C--:B------:R-:W-:Y:S02]  /*7480*/  @!P0 IMAD R151, R151, R153.reuse, RZ ;  /* 0x0000009997978224 */ /* 0x080fe400078e02ff */
[----:B---3--:R-:W-:Y:S01]  /*7490*/  @!P4 IMAD R15, R24, R153, RZ ;  /* 0x00000099180fc224 */ /* 0x008fe200078e02ff */
[----:B------:R1:W-:Y:S01]  /*74a0*/  @!P5 STG.E.U8 desc[UR36][R8.64+0x78], R13 ;  /* 0x0000780d0800d986 */ /* 0x0003e2000c101124 */
[----:B------:R-:W-:-:S03]  /*74b0*/  ISETP.LT.OR P5, PT, R3, 0x1, !P2 ;  /* 0x000000010300780c */ /* 0x000fc600057a1670 */
[----:B------:R-:W-:Y:S01]  /*74c0*/  @!P3 IMAD R25, R25, R153, RZ ;  /* 0x000000991919b224 */ /* 0x000fe200078e02ff */
[----:B------:R-:W-:Y:S01]  /*74d0*/  @!P0 STG.E.U8 desc[UR36][R8.64+0x79], R151 ;  /* 0x0000799708008986 */ /* 0x000fe2000c101124 */
[----:B------:R-:W-:-:S03]  /*74e0*/  ISETP.LT.OR P0, PT, R3, 0x2, !P2 ;  /* 0x000000020300780c */ /* 0x000fc60005701670 */
[----:B------:R-:W-:Y:S01]  /*74f0*/  @!P4 STG.E.U8 desc[UR36][R6.64], R15 ;  /* 0x0000000f0600c986 */ /* 0x000fe2000c101124 */
        /* <DEDUP_REMOVED lines=19> */
[-C--:B------:R-:W-:Y:S01]  /*7630*/  @!P4 IMAD R9, R32, R153.reuse, RZ ;  /* 0x000000992009c224 */ /* 0x080fe200078e02ff */
        /* <DEDUP_REMOVED lines=127> */
[----:B-1----:R-:W-:-:S04]  /*7e30*/  @!P5 IMAD R13, R74, R153, RZ ;  /* 0x000000994a0dd224 */ /* 0x002fc800078e02ff */
        /* <DEDUP_REMOVED lines=12> */
[----:B------:R-:W-:-:S04]  /*7f00*/  @!P0 IMAD R9, R78, R153, RZ ;  /* 0x000000994e098224 */ /* 0x000fc800078e02ff */
[-C--:B------:R-:W-:Y:S01]  /*7f10*/  @!P4 IMAD R79, R79, R153.reuse, RZ ;  /* 0x000000994f4fc224 */ /* 0x080fe200078e02ff */
[----:B------:R1:W-:Y:S01]  /*7f20*/  @!P0 STG.E.U8 desc[UR36][R10.64+0x68], R9 ;  /* 0x000068090a008986 */ /* 0x0003e2000c101124 */
[----:B------:R-:W-:Y:S02]  /*7f30*/  ISETP.LT.OR P0, PT, R3, 0x71, !P2 ;  /* 0x000000710300780c */ /* 0x000fe40005701670 */
[----:B------:R-:W-:Y:S01]  /*7f40*/  @!P3 IMAD R81, R81, R153, RZ ;  /* 0x000000995151b224 */ /* 0x000fe200078e02ff */
[----:B------:R3:W-:Y:S01]  /*7f50*/  @!P4 STG.E.U8 desc[UR36][R10.64+0x69], R79 ;  /* 0x0000694f0a00c986 */ /* 0x0007e2000c101124 */
[----:B------:R-:W-:-:S03]  /*7f60*/  ISETP.LT.OR P4, PT, R3, 0x72, !P2 ;  /* 0x000000720300780c */ /* 0x000fc60005781670 */
[----:B------:R3:W-:Y:S01]  /*7f70*/  @!P3 STG.E.U8 desc[UR36][R6.64+0x71], R81 ;  /* 0x000071510600b986 */ /* 0x0007e2000c101124 */
[C---:B------:R-:W-:Y:S02]  /*7f80*/  ISETP.LT.OR P3, PT, R3.reuse, 0x79, !P1 ;  /* 0x000000790300780c */ /* 0x040fe40004f61670 */
[C---:B------:R-:W-:Y:S01]  /*7f90*/  ISETP.LT.OR P1, PT, R3.reuse, 0x7a, !P1 ;  /* 0x0000007a0300780c */ /* 0x040fe20004f21670 */
[----:B------:R3:W-:Y:S01]  /*7fa0*/  @!P5 STG.E.U8 desc[UR36][R6.64+0x70], R13 ;  /* 0x0000700d0600d986 */ /* 0x0007e2000c101124 */
[C---:B------:R-:W-:Y:S02]  /*7fb0*/  ISETP.LT.OR P5, PT, R3.reuse, 0x79, !P2 ;  /* 0x000000790300780c */ /* 0x040fe400057a1670 */
[----:B------:R-:W-:Y:S01]  /*7fc0*/  ISETP.LT.OR P2, PT, R3, 0x7a, !P2 ;  /* 0x0000007a0300780c */ /* 0x000fe20005741670 */
[-C--:B------:R-:W-:Y:S02]  /*7fd0*/  @!P0 IMAD R3, R82, R153.reuse, RZ ;  /* 0x0000009952038224 */ /* 0x080fe400078e02ff */
[----:B------:R-:W-:-:S03]  /*7fe0*/  @!P4 IMAD R83, R83, R153, RZ ;  /* 0x000000995353c224 */ /* 0x000fc600078e02ff */
[----:B------:R3:W-:Y:S01]  /*7ff0*/  @!P0 STG.E.U8 desc[UR36][R10.64+0x70], R3 ;  /* 0x000070030a008986 */ /* 0x0007e2000c101124 */
[-C--:B0-----:R-:W-:Y:S02]  /*8000*/  @!P3 IMAD R5, R84, R153.reuse, RZ ;  /* 0x000000995405b224 */ /* 0x081fe400078e02ff */
[-C--:B------:R-:W-:Y:S01]  /*8010*/  @!P1 IMAD R85, R85, R153.reuse, RZ ;  /* 0x0000009955559224 */ /* 0x080fe200078e02ff */
[----:B------:R3:W-:Y:S01]  /*8020*/  @!P4 STG.E.U8 desc[UR36][R10.64+0x71], R83 ;  /* 0x000071530a00c986 */ /* 0x0007e2000c101124 */
[-C--:B-1----:R-:W-:Y:S02]  /*8030*/  @!P5 IMAD R9, R86, R153.reuse, RZ ;  /* 0x000000995609d224 */ /* 0x082fe400078e02ff */
[----:B------:R-:W-:Y:S01]  /*8040*/  @!P2 IMAD R87, R87, R153, RZ ;  /* 0x000000995757a224 */ /* 0x000fe200078e02ff */
[----:B------:R3:W-:Y:S04]  /*8050*/  @!P3 STG.E.U8 desc[UR36][R6.64+0x78], R5 ;  /* 0x000078050600b986 */ /* 0x0007e8000c101124 */
[----:B------:R3:W-:Y:S04]  /*8060*/  @!P1 STG.E.U8 desc[UR36][R6.64+0x79], R85 ;  /* 0x0000795506009986 */ /* 0x0007e8000c101124 */
[----:B------:R3:W-:Y:S04]  /*8070*/  @!P5 STG.E.U8 desc[UR36][R10.64+0x78], R9 ;  /* 0x000078090a00d986 */ /* 0x0007e8000c101124 */
[----:B------:R3:W-:Y:S02]  /*8080*/  @!P2 STG.E.U8 desc[UR36][R10.64+0x79], R87 ;  /* 0x000079570a00a986 */ /* 0x0007e4000c101124 */
.L_x_286:
[----:B------:R-:W-:Y:S05]  /*8090*/  BSYNC B0 ;  /* 0x0000000000007941 */ /* 0x000fea0003800000 */
.L_x_28:
[----:B------:R-:W-:Y:S01]  /*80a0*/  ULDC UR4, c[0x0][0xc] ;  /* 0x0000030000047ab9 */ /* 0x000fe20000000800 */
[----:B------:R-:W-:Y:S01]  /*80b0*/  ULDC UR5, c[0x0][0x10] ;  /* 0x0000040000057ab9 */ /* 0x000fe20000000800 */
[----:B---3--:R-:W3:Y:S01]  /*80c0*/  LDC R3, c[0x0][0x14] ;  /* 0x00000500ff037b82 */ /* 0x008ee20000000800 */
[----:B------:R-:W-:Y:S01]  /*80d0*/  UIMAD.WIDE.U32 UR4, UR4, UR5, URZ ;  /* 0x00000005040472a5 */ /* 0x000fe2000f8e003f */
[----:B------:R-:W-:Y:S01]  /*80e0*/  PRMT R0, RZ, 0x7610, R0 ;  /* 0x00007610ff007816 */ /* 0x000fe20000000000 */
[----:B------:R-:W-:Y:S02]  /*80f0*/  IMAD.MOV.U32 R23, RZ, RZ, -0x1 ;  /* 0xffffffffff177424 */ /* 0x000fe400078e00ff */
[----:B------:R-:W-:Y:S02]  /*8100*/  IMAD.MOV.U32 R22, RZ, RZ, -0x1 ;  /* 0xffffffffff167424 */ /* 0x000fe400078e00ff */
[----:B---3--:R-:W-:-:S04]  /*8110*/  IMAD.WIDE.U32 R16, R3, UR4, R16 ;  /* 0x0000000403107c25 */ /* 0x008fc8000f8e0010 */
[----:B------:R-:W-:Y:S01]  /*8120*/  IMAD R3, R3, UR5, RZ ;  /* 0x0000000503037c24 */ /* 0x000fe2000f8e02ff */
[----:B------:R-:W-:Y:S02]  /*8130*/  ULDC.64 UR4, c[0x0][0x650] ;  /* 0x0001940000047ab9 */ /* 0x000fe40000000a00 */
[----:B------:R-:W-:Y:S01]  /*8140*/  ISETP.GE.U32.AND P0, PT, R16, UR4, PT ;  /* 0x0000000410007c0c */ /* 0x000fe2000bf06070 */
[----:B------:R-:W-:-:S05]  /*8150*/  IMAD.IADD R17, R17, 0x1, R3 ;  /* 0x0000000111117824 */ /* 0x000fca00078e0203 */
[----:B------:R-:W-:-:S13]  /*8160*/  ISETP.GE.U32.AND.EX P0, PT, R17, UR5, PT, P0 ;  /* 0x0000000511007c0c */ /* 0x000fda000bf06100 */
[----:B------:R-:W-:Y:S05]  /*8170*/  @P0 BRA `(.L_x_287) ;  /* 0x0000000400640947 */ /* 0x000fea0003800000 */
[----:B------:R-:W3:Y:S01]  /*8180*/  S2R R12, SR_CTAID.X ;  /* 0x00000000000c7919 */ /* 0x000ee20000002500 */
[----:B0-----:R-:W0:Y:S01]  /*8190*/  LDC.64 R10, c[0x0][0x628] ;  /* 0x00018a00ff0a7b82 */ /* 0x001e220000000a00 */
[----:B------:R-:W-:Y:S01]  /*81a0*/  ULDC UR4, c[0x0][0x150] ;  /* 0x0000540000047ab9 */ /* 0x000fe20000000800 */
[----:B------:R-:W-:Y:S01]  /*81b0*/  IMAD.MOV.U32 R8, RZ, RZ, R16 ;  /* 0x000000ffff087224 */ /* 0x000fe200078e0010 */
[----:B------:R-:W0:Y:S01]  /*81c0*/  S2R R23, SR_CTAID.Y ;  /* 0x0000000000177919 */ /* 0x000e220000002600 */
[----:B------:R-:W-:-:S04]  /*81d0*/  IMAD.MOV.U32 R9, RZ, RZ, R17 ;  /* 0x000000ffff097224 */ /* 0x000fc800078e0011 */
[----:B------:R-:W1:Y:S08]  /*81e0*/  LDC R21, c[0x0][0x144] ;  /* 0x00005100ff157b82 */ /* 0x000e700000000800 */
[----:B------:R-:W1:Y:S08]  /*81f0*/  LDC R0, c[0x0][0x630] ;  /* 0x00018c00ff007b82 */ /* 0x000e700000000800 */
[----:B------:R-:W1:Y:S01]  /*8200*/  LDC.64 R14, c[0x0][0x620] ;  /* 0x00018800ff0e7b82 */ /* 0x000e620000000a00 */
[----:B0-----:R-:W-:-:S04]  /*8210*/  ISETP.NE.U32.AND P0, PT, R10, RZ, PT ;  /* 0x000000ff0a00720c */ /* 0x001fc80003f05070 */
[----:B------:R-:W-:Y:S02]  /*8220*/  ISETP.NE.AND.EX P0, PT, R11, RZ, PT, P0 ;  /* 0x000000ff0b00720c */ /* 0x000fe40003f05300 */
[----:B---3--:R-:W-:-:S05]  /*8230*/  I2FP.F32.U32 R3, R12 ;  /* 0x0000000c00037245 */ /* 0x008fca0000201000 */
[----:B------:R-:W-:-:S04]  /*8240*/  FMUL R3, R3, UR4 ;  /* 0x0000000403037c20 */ /* 0x000fc80008400000 */
[----:B------:R0:W3:Y:S02]  /*8250*/  F2I.U32.TRUNC.NTZ R20, R3 ;  /* 0x0000000300147305 */ /* 0x0000e4000020f000 */
[----:B------:R-:W-:Y:S05]  /*8260*/  @!P0 BRA `(.L_x_288) ;  /* 0x0000000000288947 */ /* 0x000fea0003800000 */
[----:B0-----:R-:W0:Y:S02]  /*8270*/  LDC R3, c[0x0][0x634] ;  /* 0x00018d00ff037b82 */ /* 0x001e240000000800 */
[----:B0-----:R-:W-:-:S05]  /*8280*/  IADD3 R3, P0, R16, R3, RZ ;  /* 0x0000000310037210 */ /* 0x001fca0007f1e0ff */
[----:B------:R-:W-:-:S04]  /*8290*/  IMAD.X R13, RZ, RZ, R17, P0 ;  /* 0x000000ffff0d7224 */ /* 0x000fc800000e0611 */
[----:B------:R-:W-:-:S04]  /*82a0*/  IMAD.WIDE.U32 R4, R13, R10, RZ ;  /* 0x0000000a0d047225 */ /* 0x000fc800078e00ff */
[----:B-1----:R-:W-:-:S04]  /*82b0*/  IMAD.WIDE.U32 R6, P0, R3, R11, R4 ;  /* 0x0000000b03067225 */ /* 0x002fc80007800004 */
[----:B------:R-:W-:-:S04]  /*82c0*/  IMAD.WIDE.U32 R4, R3, R10, RZ ;  /* 0x0000000a03047225 */ /* 0x000fc800078e00ff */
[----:B------:R-:W-:Y:S01]  /*82d0*/  IMAD.X R9, RZ, RZ, RZ, P0 ;  /* 0x000000ffff097224 */ /* 0x000fe200000e06ff */
[----:B------:R-:W-:Y:S01]  /*82e0*/  IADD3 RZ, P0, R5, R6, RZ ;  /* 0x0000000605ff7210 */ /* 0x000fe20007f1e0ff */
[----:B------:R-:W-:-:S04]  /*82f0*/  IMAD.MOV.U32 R8, RZ, RZ, R7 ;  /* 0x000000ffff087224 */ /* 0x000fc800078e0007 */
[----:B------:R-:W-:-:S08]  /*8300*/  IMAD.WIDE.U32.X R8, R13, R11, R8, P0 ;  /* 0x0000000b0d087225 */ /* 0x000fd000000e0408 */
.L_x_288:
[----:B------:R-:W2:Y:S01]  /*8310*/  LDC.64 R26, c[0x0][0x640] ;  /* 0x00019000ff1a7b82 */ /* 0x000ea20000000a00 */
[-CC-:B-1----:R-:W-:Y:S01]  /*8320*/  SHF.R.U64 R22, R8, R0.reuse, R9.reuse ;  /* 0x0000000008167219 */ /* 0x182fe20000001209 */
[----:B---3--:R-:W-:Y:S01]  /*8330*/  IMAD.MOV R20, RZ, RZ, -R20 ;  /* 0x000000ffff147224 */ /* 0x008fe200078e0a14 */
[----:B------:R-:W-:Y:S01]  /*8340*/  SHF.R.U32.HI R0, RZ, R0, R9 ;  /* 0x00000000ff007219 */ /* 0x000fe20000011609 */
[----:B------:R-:W-:Y:S01]  /*8350*/  ULDC UR4, c[0x0][0x154] ;  /* 0x0000550000047ab9 */ /* 0x000fe20000000800 */
[----:B0-----:R-:W-:Y:S01]  /*8360*/  IADD3 R3, P0, RZ, -R22, RZ ;  /* 0x80000016ff037210 */ /* 0x001fe20007f1e0ff */
[----:B------:R-:W-:Y:S02]  /*8370*/  IMAD R21, R21, R20, R12 ;  /* 0x0000001415157224 */ /* 0x000fe400078e020c */
[----:B------:R-:W0:Y:S01]  /*8380*/  LDC R6, c[0x0][0x618] ;  /* 0x00018600ff067b82 */ /* 0x000e220000000800 */
[----:B------:R-:W-:Y:S02]  /*8390*/  IMAD.MOV.U32 R7, RZ, RZ, 0x1 ;  /* 0x00000001ff077424 */ /* 0x000fe400078e00ff */
[----:B------:R-:W-:-:S04]  /*83a0*/  IMAD.X R5, RZ, RZ, ~R0, P0 ;  /* 0x000000ffff057224 */ /* 0x000fc800000e0e00 */
[-C--:B------:R-:W-:Y:S01]  /*83b0*/  IMAD R0, R5, R14.reuse, RZ ;  /* 0x0000000e05007224 */ /* 0x080fe200078e02ff */
[----:B------:R-:W1:Y:S01]  /*83c0*/  LDC R8, c[0x0][0x608] ;  /* 0x00018200ff087b82 */ /* 0x000e620000000800 */
[----:B------:R-:W-:-:S04]  /*83d0*/  IMAD.WIDE.U32 R4, R3, R14, R16 ;  /* 0x0000000e03047225 */ /* 0x000fc800078e0010 */
[----:B------:R-:W-:Y:S01]  /*83e0*/  IMAD R3, R3, R15, R0 ;  /* 0x0000000f03037224 */ /* 0x000fe200078e0200 */
[----:B------:R-:W-:Y:S02]  /*83f0*/  I2FP.F32.U32 R0, R23 ;  /* 0x0000001700007245 */ /* 0x000fe40000201000 */
[----:B------:R-:W3:Y:S01]  /*8400*/  LDC R24, c[0x0][0x658] ;  /* 0x00019600ff187b82 */ /* 0x000ee20000000800 */
[----:B------:R-:W-:Y:S01]  /*8410*/  IMAD.IADD R3, R5, 0x1, R3 ;  /* 0x0000000105037824 */ /* 0x000fe200078e0203 */
[----:B--2---:R-:W-:Y:S01]  /*8420*/  ISETP.NE.U32.AND P0, PT, R26, RZ, PT ;  /* 0x000000ff1a00720c */ /* 0x004fe20003f05070 */
[----:B------:R-:W-:Y:S01]  /*8430*/  FMUL R0, R0, UR4 ;  /* 0x0000000400007c20 */ /* 0x000fe20008400000 */
[----:B------:R-:W-:Y:S02]  /*8440*/  IMAD.MOV.U32 R5, RZ, RZ, -0x1 ;  /* 0xffffffffff057424 */ /* 0x000fe400078e00ff */
[----:B------:R-:W-:Y:S01]  /*8450*/  ISETP.NE.AND.EX P0, PT, R27, RZ, PT, P0 ;  /* 0x000000ff1b00720c */ /* 0x000fe20003f05300 */
[----:B------:R2:W2:Y:S01]  /*8460*/  F2I.U32.TRUNC.NTZ R13, R0 ;  /* 0x00000000000d7305 */ /* 0x0004a2000020f000 */
[----:B------:R-:W2:Y:S01]  /*8470*/  LDC R20, c[0x0][0x148] ;  /* 0x00005200ff147b82 */ /* 0x000ea20000000800 */
[----:B0-----:R-:W-:-:S02]  /*8480*/  SHF.R.U64 R12, R4, R6, R3 ;  /* 0x00000006040c7219 */ /* 0x001fc40000001203 */
[----:B------:R-:W-:-:S05]  /*8490*/  SHF.R.U32.HI R3, RZ, R6, R3 ;  /* 0x00000006ff037219 */ /* 0x000fca0000011603 */
[----:B------:R-:W0:Y:S01]  /*84a0*/  LDC R15, c[0x0][0x600] ;  /* 0x00018000ff0f7b82 */ /* 0x000e220000000800 */
[-CC-:B-1----:R-:W-:Y:S02]  /*84b0*/  SHF.R.U64 R10, R12, R8.reuse, R3.reuse ;  /* 0x000000080c0a7219 */ /* 0x182fe40000001203 */
[----:B------:R-:W-:-:S05]  /*84c0*/  SHF.R.U32.HI R3, RZ, R8, R3 ;  /* 0x00000008ff037219 */ /* 0x000fca0000011603 */
[----:B------:R-:W1:Y:S01]  /*84d0*/  LDC R28, c[0x0][0x648] ;  /* 0x00019200ff1c7b82 */ /* 0x000e620000000800 */
[-C--:B---3--:R-:W-:Y:S02]  /*84e0*/  SHF.L.U32 R4, R5, R24.reuse, RZ ;  /* 0x0000001805047219 */ /* 0x088fe400000006ff */
[--C-:B------:R-:W-:Y:S02]  /*84f0*/  SHF.R.U64 R14, R10, R24, R3.reuse ;  /* 0x000000180a0e7219 */ /* 0x100fe40000001203 */
[----:B------:R-:W-:Y:S02]  /*8500*/  LOP3.LUT R25, RZ, R4, RZ, 0x33, !PT ;  /* 0x00000004ff197212 */ /* 0x000fe400078e33ff */
[-C--:B------:R-:W-:Y:S01]  /*8510*/  SHF.R.U32.HI R5, RZ, R24.reuse, R3 ;  /* 0x00000018ff057219 */ /* 0x080fe20000011603 */
[----:B------:R-:W3:Y:S01]  /*8520*/  LDC R29, c[0x0][0x638] ;  /* 0x00018e00ff1d7b82 */ /* 0x000ee20000000800 */
[----:B------:R-:W-:Y:S01]  /*8530*/  SHF.L.U32 R152, R7, R24, RZ ;  /* 0x0000001807987219 */ /* 0x000fe200000006ff */
[----:B------:R-:W-:-:S06]  /*8540*/  IMAD.MOV.U32 R4, RZ, RZ, R14 ;  /* 0x000000ffff047224 */ /* 0x000fcc00078e000e */
[----:B------:R-:W0:Y:S01]  /*8550*/  LDC R30, c[0x0][0x610] ;  /* 0x00018400ff1e7b82 */ /* 0x000e220000000800 */
[----:B------:R-:W-:Y:S05]  /*8560*/  @!P0 BRA `(.L_x_289) ;  /* 0x0000000000288947 */ /* 0x000fea0003800000 */
[----:B------:R-:W4:Y:S02]  /*8570*/  LDC R3, c[0x0][0x64c] ;  /* 0x00019300ff037b82 */ /* 0x000f240000000800 */
[----:B----4-:R-:W-:-:S05]  /*8580*/  IADD3 R3, P0, R14, R3, RZ ;  /* 0x000000030e037210 */ /* 0x010fca0007f1e0ff */
        /* <DEDUP_REMOVED lines=8> */
.L_x_289:
[----:B------:R-:W-:Y:S01]  /*8610*/  ISETP.NE.AND P0, PT, R2, 0x1, PT ;  /* 0x000000010200780c */ /* 0x000fe20003f05270 */
[----:B0-----:R-:W-:Y:S01]  /*8620*/  VIADD R7, R15, 0xffffffff ;  /* 0xffffffff0f077836 */ /* 0x001fe20000000000 */
[----:B-12---:R-:W-:Y:S01]  /*8630*/  SHF.R.U64 R0, R4, R28, R5 ;  /* 0x0000001c04007219 */ /* 0x006fe20000001205 */
[----:B------:R-:W-:Y:S01]  /*8640*/  IMAD.MOV R13, RZ, RZ, -R13 ;  /* 0x000000ffff0d7224 */ /* 0x000fe200078e0a0d */
[----:B------:R-:W-:Y:S01]  /*8650*/  LOP3.LUT R5, R10, R25, RZ, 0xc0, !PT ;  /* 0x000000190a057212 */ /* 0x000fe200078ec0ff */
[----:B------:R-:W-:Y:S02]  /*8660*/  IMAD.MOV.U32 R4, RZ, RZ, 0x1 ;  /* 0x00000001ff047424 */ /* 0x000fe400078e00ff */
[----:B------:R-:W-:Y:S02]  /*8670*/  IMAD.MOV R3, RZ, RZ, -R0 ;  /* 0x000000ffff037224 */ /* 0x000fe400078e0a00 */
[----:B------:R-:W-:Y:S01]  /*8680*/  IMAD R152, R152, R0, R5 ;  /* 0x0000000098987224 */ /* 0x000fe200078e0205 */
[----:B------:R-:W-:Y:S01]  /*8690*/  LOP3.LUT R5, R12, R7, RZ, 0xc0, !PT ;  /* 0x000000070c057212 */ /* 0x000fe200078ec0ff */
[----:B---3--:R-:W-:-:S02]  /*86a0*/  IMAD R0, R3, R29, R14 ;  /* 0x0000001d03007224 */ /* 0x008fc400078e020e */
[----:B------:R-:W-:Y:S02]  /*86b0*/  @P0 IMAD R21, R20, R13, R23 ;  /* 0x0000000d14150224 */ /* 0x000fe400078e0217 */
[----:B------:R-:W-:Y:S01]  /*86c0*/  IMAD R3, R0, R15, R5 ;  /* 0x0000000f00037224 */ /* 0x000fe200078e0205 */
[----:B------:R-:W-:Y:S01]  /*86d0*/  PRMT R0, R4, 0x7610, R0 ;  /* 0x0000761004007816 */ /* 0x000fe20000000000 */
[----:B------:R-:W-:-:S05]  /*86e0*/  IMAD R152, R152, R30, R21 ;  /* 0x0000001e98987224 */ /* 0x000fca00078e0215 */
[----:B------:R-:W-:Y:S02]  /*86f0*/  SEL R23, R3, R152, !P0 ;  /* 0x0000009803177207 */ /* 0x000fe40004000000 */
[----:B------:R-:W-:-:S07]  /*8700*/  SEL R152, R152, R3, !P0 ;  /* 0x0000000398987207 */ /* 0x000fce0004000000 */
.L_x_287:
[----:B------:R-:W-:-:S13]  /*8710*/  LOP3.LUT P0, RZ, R0, 0xff, RZ, 0xc0, !PT ;  /* 0x000000ff00ff7812 */ /* 0x000fda000780c0ff */
[----:B------:R-:W-:Y:S05]  /*8720*/  @P0 BRA `(.L_x_290) ;  /* 0xffffff8400f80947 */ /* 0x000fea000383ffff */
[----:B------:R-:W-:Y:S05]  /*8730*/  EXIT ;  /* 0x000000000000794d */ /* 0x000fea0003800000 */
.L_x_3:
[----:B0-----:R-:W-:Y:S01]  /*8740*/  ULDC.64 UR4, c[0x0][0x650] ;  /* 0x0001940000047ab9 */ /* 0x001fe20000000a00 */
        /* <DEDUP_REMOVED lines=25> */
.L_x_292:
[--C-:B------:R-:W-:Y:S01]  /*88e0*/  SHF.R.U64 R12, R10, R14, R11.reuse ;  /* 0x0000000e0a0c7219 */ /* 0x100fe2000000120b */
[----:B------:R-:W0:Y:S01]  /*88f0*/  LDC R22, c[0x0][0x618] ;  /* 0x00018600ff167b82 */ /* 0x000e220000000800 */
[----:B------:R-:W-:Y:S01]  /*8900*/  I2FP.F32.U32 R6, R4 ;  /* 0x0000000400067245 */ /* 0x000fe20000201000 */
[----:B------:R-:W-:Y:S01]  /*8910*/  ULDC UR4, c[0x0][0x150] ;  /* 0x0000540000047ab9 */ /* 0x000fe20000000800 */
[----:B------:R-:W-:Y:S02]  /*8920*/  SHF.R.U32.HI R5, RZ, R14, R11 ;  /* 0x0000000eff057219 */ /* 0x000fe4000001160b */
[----:B------:R-:W-:Y:S01]  /*8930*/  IADD3 R9, P0, RZ, -R12, RZ ;  /* 0x8000000cff097210 */ /* 0x000fe20007f1e0ff */
[----:B------:R-:W-:Y:S01]  /*8940*/  FMUL R11, R6, UR4 ;  /* 0x00000004060b7c20 */ /* 0x000fe20008400000 */
[----:B------:R-:W-:Y:S01]  /*8950*/  ULDC UR4, c[0x0][0x154] ;  /* 0x0000550000047ab9 */ /* 0x000fe20000000800 */
[----:B------:R-:W1:Y:S02]  /*8960*/  LDC.64 R24, c[0x0][0x640] ;  /* 0x00019000ff187b82 */ /* 0x000e640000000a00 */
[----:B------:R-:W-:-:S02]  /*8970*/  IMAD.X R5, RZ, RZ, ~R5, P0 ;  /* 0x000000ffff057224 */ /* 0x000fc400000e0e05 */
[----:B------:R-:W2:Y:S01]  /*8980*/  F2I.U32.TRUNC.NTZ R11, R11 ;  /* 0x0000000b000b7305 */ /* 0x000ea2000020f000 */
[----:B------:R-:W-:-:S03]  /*8990*/  IMAD.WIDE.U32 R6, R9, R20, R16 ;  /* 0x0000001409067225 */ /* 0x000fc600078e0010 */
[----:B------:R-:W3:Y:S01]  /*89a0*/  LDC R13, c[0x0][0x144] ;  /* 0x00005100ff0d7b82 */ /* 0x000ee20000000800 */
[----:B------:R-:W-:-:S04]  /*89b0*/  IMAD R8, R5, R20, RZ ;  /* 0x0000001405087224 */ /* 0x000fc800078e02ff */
[----:B------:R-:W-:Y:S02]  /*89c0*/  IMAD R5, R9, R21, R8 ;  /* 0x0000001509057224 */ /* 0x000fe400078e0208 */
[----:B------:R-:W-:Y:S01]  /*89d0*/  IMAD.MOV.U32 R8, RZ, RZ, -0x1 ;  /* 0xffffffffff087424 */ /* 0x000fe200078e00ff */
[----:B------:R-:W4:Y:S01]  /*89e0*/  LDC R14, c[0x0][0x608] ;  /* 0x00018200ff0e7b82 */ /* 0x000f220000000800 */
[----:B------:R-:W-:Y:S01]  /*89f0*/  IMAD.IADD R5, R7, 0x1, R5 ;  /* 0x0000000107057824 */ /* 0x000fe200078e0205 */
[----:B------:R-:W-:-:S04]  /*8a00*/  I2FP.F32.U32 R7, R3 ;  /* 0x0000000300077245 */ /* 0x000fc80000201000 */
[-C--:B0-----:R-:W-:Y:S01]  /*8a10*/  SHF.R.U64 R10, R6, R22.reuse, R5 ;  /* 0x00000016060a7219 */ /* 0x081fe20000001205 */
[----:B--2---:R-:W-:Y:S01]  /*8a20*/  IMAD.MOV R6, RZ, RZ, -R11 ;  /* 0x000000ffff067224 */ /* 0x004fe200078e0a0b */
[----:B------:R-:W0:Y:S01]  /*8a30*/  LDC R9, c[0x0][0x658] ;  /* 0x00019600ff097b82 */ /* 0x000e220000000800 */
[----:B-1----:R-:W-:Y:S01]  /*8a40*/  ISETP.NE.U32.AND P0, PT, R24, RZ, PT ;  /* 0x000000ff1800720c */ /* 0x002fe20003f05070 */
[----:B------:R-:W-:Y:S01]  /*8a50*/  FMUL R7, R7, UR4 ;  /* 0x0000000407077c20 */ /* 0x000fe20008400000 */
[----:B------:R-:W-:Y:S02]  /*8a60*/  SHF.R.U32.HI R5, RZ, R22, R5 ;  /* 0x00000016ff057219 */ /* 0x000fe40000011605 */
[----:B------:R-:W-:-:S03]  /*8a70*/  ISETP.NE.AND.EX P0, PT, R25, RZ, PT, P0 ;  /* 0x000000ff1900720c */ /* 0x000fc60003f05300 */
[----:B------:R-:W1:Y:S01]  /*8a80*/  LDC R20, c[0x0][0x148] ;  /* 0x00005200ff147b82 */ /* 0x000e620000000800 */
[----:B---3--:R-:W-:Y:S02]  /*8a90*/  IMAD R23, R13, R6, R4 ;  /* 0x000000060d177224 */ /* 0x008fe400078e0204 */
[----:B------:R-:W-:-:S05]  /*8aa0*/  IMAD.MOV.U32 R6, RZ, RZ, 0x1 ;  /* 0x00000001ff067424 */ /* 0x000fca00078e00ff */
[----:B------:R-:W2:Y:S01]  /*8ab0*/  LDC R21, c[0x0][0x600] ;  /* 0x00018000ff157b82 */ /* 0x000ea20000000800 */
[-CC-:B----4-:R-:W-:Y:S02]  /*8ac0*/  SHF.R.U64 R13, R10, R14.reuse, R5.reuse ;  /* 0x0000000e0a0d7219 */ /* 0x190fe40000001205 */
[----:B------:R-:W-:Y:S02]  /*8ad0*/  SHF.R.U32.HI R4, RZ, R14, R5 ;  /* 0x0000000eff047219 */ /* 0x000fe40000011605 */
[----:B------:R3:W4:Y:S03]  /*8ae0*/  F2I.U32.TRUNC.NTZ R14, R7 ;  /* 0x00000007000e7305 */ /* 0x000726000020f000 */
[----:B------:R-:W1:Y:S01]  /*8af0*/  LDC R26, c[0x0][0x648] ;  /* 0x00019200ff1a7b82 */ /* 0x000e620000000800 */
[-C--:B0-----:R-:W-:Y:S02]  /*8b00*/  SHF.R.U64 R15, R13, R9.reuse, R4 ;  /* 0x000000090d0f7219 */ /* 0x081fe40000001204 */
[----:B------:R-:W-:-:S02]  /*8b10*/  SHF.L.U32 R8, R8, R9, RZ ;  /* 0x0000000908087219 */ /* 0x000fc400000006ff */
[-C--:B------:R-:W-:Y:S01]  /*8b20*/  SHF.R.U32.HI R5, RZ, R9.reuse, R4 ;  /* 0x00000009ff057219 */ /* 0x080fe20000011604 */
[----:B------:R-:W-:Y:S01]  /*8b30*/  IMAD.MOV.U32 R4, RZ, RZ, R15 ;  /* 0x000000ffff047224 */ /* 0x000fe200078e000f */
[----:B------:R-:W-:Y:S01]  /*8b40*/  SHF.L.U32 R22, R6, R9, RZ ;  /* 0x0000000906167219 */ /* 0x000fe200000006ff */
[----:B------:R-:W0:Y:S01]  /*8b50*/  LDC R27, c[0x0][0x638] ;  /* 0x00018e00ff1b7b82 */ /* 0x000e220000000800 */
[----:B------:R-:W-:-:S07]  /*8b60*/  LOP3.LUT R28, RZ, R8, RZ, 0x33, !PT ;  /* 0x00000008ff1c7212 */ /* 0x000fce00078e33ff */
        /* <DEDUP_REMOVED lines=12> */
.L_x_293:
[----:B------:R-:W-:Y:S01]  /*8c30*/  ISETP.NE.AND P0, PT, R2, 0x1, PT ;  /* 0x000000010200780c */ /* 0x000fe20003f05270 */
[----:B--2---:R-:W-:Y:S01]  /*8c40*/  VIADD R7, R21, 0xffffffff ;  /* 0xffffffff15077836 */ /* 0x004fe20000000000 */
[----:B-1----:R-:W-:Y:S01]  /*8c50*/  SHF.R.U64 R5, R4, R26, R5 ;  /* 0x0000001a04057219 */ /* 0x002fe20000001205 */
[----:B------:R-:W-:Y:S01]  /*8c60*/  IMAD.MOV R14, RZ, RZ, -R14 ;  /* 0x000000ffff0e7224 */ /* 0x000fe200078e0a0e */
[----:B------:R-:W-:Y:S01]  /*8c70*/  LOP3.LUT R4, R13, R28, RZ, 0xc0, !PT ;  /* 0x0000001c0d047212 */ /* 0x000fe200078ec0ff */
[----:B------:R-:W-:Y:S01]  /*8c80*/  IMAD.MOV.U32 R8, RZ, RZ, R12 ;  /* 0x000000ffff087224 */ /* 0x000fe200078e000c */
[----:B------:R-:W-:Y:S01]  /*8c90*/  LOP3.LUT R10, R10, R7, RZ, 0xc0, !PT ;  /* 0x000000070a0a7212 */ /* 0x000fe200078ec0ff */
[----:B------:R-:W-:Y:S02]  /*8ca0*/  IMAD.MOV R6, RZ, RZ, -R5 ;  /* 0x000000ffff067224 */ /* 0x000fe400078e0a05 */
[----:B------:R-:W-:-:S04]  /*8cb0*/  IMAD R4, R22, R5, R4 ;  /* 0x0000000516047224 */ /* 0x000fc800078e0204 */
[----:B------:R-:W-:Y:S02]  /*8cc0*/  @P0 IMAD R23, R20, R14, R3 ;  /* 0x0000000e14170224 */ /* 0x000fe400078e0203 */
[----:B0-----:R-:W-:Y:S02]  /*8cd0*/  IMAD R3, R6, R27, R15 ;  /* 0x0000001b06037224 */ /* 0x001fe400078e020f */
[----:B------:R-:W-:Y:S02]  /*8ce0*/  IMAD R7, R4, R29, R23 ;  /* 0x0000001d04077224 */ /* 0x000fe400078e0217 */
[----:B------:R-:W-:Y:S02]  /*8cf0*/  IMAD R4, R3, R21, R10 ;  /* 0x0000001503047224 */ /* 0x000fe400078e020a */
[----:B------:R-:W-:-:S03]  /*8d00*/  IMAD.MOV.U32 R6, RZ, RZ, 0x1 ;  /* 0x00000001ff067424 */ /* 0x000fc600078e00ff */
[----:B------:R-:W-:Y:S02]  /*8d10*/  SEL R9, R4, R7, !P0 ;  /* 0x0000000704097207 */ /* 0x000fe40004000000 */
[----:B------:R-:W-:-:S07]  /*8d20*/  SEL R7, R7, R4, !P0 ;  /* 0x0000000407077207 */ /* 0x000fce0004000000 */
.L_x_291:
[----:B------:R-:W-:-:S08]  /*8d30*/  NOP ;  /* 0x0000000000007918 */ /* 0x000fd00000000000 */
[----:B------:R-:W0:-:S00]  /*8d40*/  USETMAXREG.DEALLOC.CTAPOOL 0x28 ;  /* 0x00000028000079c8 */ /* 0x000e0000080e0500 */
[----:B0-----:R-:W-:-:S13]  /*8d50*/  ISETP.NE.AND P0, PT, R0, RZ, PT ;  /* 0x000000ff0000720c */ /* 0x001fda0003f05270 */
[----:B------:R-:W-:Y:S05]  /*8d60*/  @P0 EXIT ;  /* 0x000000000000094d */ /* 0x000fea0003800000 */
[----:B------:R-:W-:Y:S01]  /*8d70*/  LOP3.LUT P0, RZ, R6, 0xff, RZ, 0xc0, !PT ;  /* 0x000000ff06ff7812 */ /* 0x000fe2000780c0ff */
[----:B------:R-:W-:Y:S02]  /*8d80*/  IMAD.MOV.U32 R0, RZ, RZ, 0x1 ;  /* 0x00000001ff007424 */ /* 0x000fe400078e00ff */
[----:B------:R-:W-:-:S10]  /*8d90*/  IMAD.MOV.U32 R12, RZ, RZ, RZ ;  /* 0x000000ffff0c7224 */ /* 0x000fd400078e00ff */
[----:B------:R-:W-:Y:S05]  /*8da0*/  @!P0 BRA `(.L_x_294) ;  /* 0x0000000c00308947 */ /* 0x000fea0003800000 */
[----:B------:R-:W0:Y:S01]  /*8db0*/  LDC R0, c[0x0][0x28c] ;  /* 0x0000a300ff007b82 */ /* 0x000e220000000800 */
[----:B------:R-:W-:Y:S01]  /*8dc0*/  ULDC UR5, c[0x0][0x600] ;  /* 0x0001800000057ab9 */ /* 0x000fe20000000800 */
[----:B------:R-:W-:Y:S01]  /*8dd0*/  ULDC UR4, c[0x0][0xc] ;  /* 0x0000030000047ab9 */ /* 0x000fe20000000800 */
[----:B------:R-:W-:Y:S01]  /*8de0*/  UIADD3 UR16, UR5, -0x1, URZ ;  /* 0xffffffff05107890 */ /* 0x000fe2000fffe03f */
[C---:B------:R-:W-:Y:S01]  /*8df0*/  LOP3.LUT P2, RZ, R18.reuse, 0x7f, RZ, 0xc0, !PT ;  /* 0x0000007f12ff7812 */ /* 0x040fe2000784c0ff */
[----:B------:R-:W-:Y:S01]  /*8e00*/  ULDC UR6, c[0x0][0x658] ;  /* 0x0001960000067ab9 */ /* 0x000fe20000000800 */
[----:B------:R-:W-:Y:S01]  /*8e10*/  ULDC UR5, c[0x0][0x10] ;  /* 0x0000040000057ab9 */ /* 0x000fe20000000800 */
[----:B------:R-:W-:Y:S01]  /*8e20*/  UMOV UR7, 0xffffffff ;  /* 0xffffffff00077882 */ /* 0x000fe20000000000 */
[----:B------:R-:W-:Y:S01]  /*8e30*/  UMOV UR8, 0x1 ;  /* 0x0000000100087882 */ /* 0x000fe20000000000 */
[----:B------:R-:W-:Y:S01]  /*8e40*/  UIMAD.WIDE.U32 UR4, UR4, UR5, URZ ;  /* 0x00000005040472a5 */ /* 0x000fe2000f8e003f */
[----:B------:R-:W-:Y:S01]  /*8e50*/  LOP3.LUT P0, RZ, R18, 0x1f, RZ, 0xc0, !PT ;  /* 0x0000001f12ff7812 */ /* 0x000fe2000780c0ff */
[----:B------:R-:W-:Y:S01]  /*8e60*/  USHF.L.U32 UR7, UR7, UR6, URZ ;  /* 0x0000000607077299 */ /* 0x000fe2000800063f */
[----:B------:R-:W-:Y:S01]  /*8e70*/  BSSY B0, `(.L_x_294) ;  /* 0x00000bf000007945 */ /* 0x000fe20003800000 */
[----:B------:R-:W-:Y:S01]  /*8e80*/  USHF.L.U32 UR18, UR8, UR6, URZ ;  /* 0x0000000608127299 */ /* 0x000fe2000800063f */
[----:B------:R-:W-:Y:S01]  /*8e90*/  IMAD.MOV.U32 R13, RZ, RZ, 0x1 ;  /* 0x00000001ff0d7424 */ /* 0x000fe200078e00ff */
[----:B------:R-:W-:Y:S01]  /*8ea0*/  LOP3.LUT R11, R19, 0x2, RZ, 0xfc, !PT ;  /* 0x00000002130b7812 */ /* 0x000fe200078efcff */
[----:B------:R-:W-:Y:S01]  /*8eb0*/  ULDC UR6, c[0x0][0x14] ;  /* 0x0000050000067ab9 */ /* 0x000fe20000000800 */
[----:B------:R-:W-:Y:S01]  /*8ec0*/  PLOP3.LUT P0, PT, P0, P2, PT, 0x8a, 0x0 ;  /* 0x000000000000781c */ /* 0x000fe20000705172 */
[----:B------:R-:W-:Y:S01]  /*8ed0*/  UIMAD.WIDE.U32 UR20, UR4, UR6, URZ ;  /* 0x00000006041472a5 */ /* 0x000fe2000f8e003f */
[----:B------:R-:W-:Y:S01]  /*8ee0*/  IMAD.MOV.U32 R12, RZ, RZ, RZ ;  /* 0x000000ffff0c7224 */ /* 0x000fe200078e00ff */
[----:B------:R-:W-:-:S02]  /*8ef0*/  UIMAD UR13, UR5, UR6, URZ ;  /* 0x00000006050d72a4 */ /* 0x000fc4000f8e023f */
[----:B------:R-:W-:Y:S01]  /*8f00*/  ULOP3.LUT UR17, URZ, UR7, URZ, 0x33, !UPT ;  /* 0x000000073f117292 */ /* 0x000fe2000f8e333f */
[----:B0-----:R-:W-:Y:S01]  /*8f10*/  VIADD R0, R0, 0x3f ;  /* 0x0000003f00007836 */ /* 0x001fe20000000000 */
[----:B------:R-:W-:Y:S01]  /*8f20*/  UIADD3 UR13, UR21, UR13, URZ ;  /* 0x0000000d150d7290 */ /* 0x000fe2000fffe03f */
[----:B------:R-:W-:-:S03]  /*8f30*/  ULDC.64 UR22, c[0x0][0x198] ;  /* 0x0000660000167ab9 */ /* 0x000fc60000000a00 */
[----:B------:R-:W-:-:S04]  /*8f40*/  SHF.R.S32.HI R3, RZ, 0x1f, R0 ;  /* 0x0000001fff037819 */ /* 0x000fc80000011400 */
[----:B------:R-:W-:Y:S01]  /*8f50*/  LEA.HI R3, R3, R0, RZ, 0x6 ;  /* 0x0000000003037211 */ /* 0x000fe200078f30ff */
[----:B------:R-:W-:-:S03]  /*8f60*/  IMAD.MOV.U32 R0, RZ, RZ, 0x1 ;  /* 0x00000001ff007424 */ /* 0x000fc600078e00ff */
[----:B------:R-:W-:-:S05]  /*8f70*/  SHF.R.S32.HI R3, RZ, 0x6, R3 ;  /* 0x00000006ff037819 */ /* 0x000fca0000011403 */
[----:B------:R-:W-:-:S07]  /*8f80*/  VIADD R10, R3, 0x1 ;  /* 0x00000001030a7836 */ /* 0x000fce0000000000 */
.L_x_306:
[----:B------:R-:W-:-:S03]  /*8f90*/  UMOV UR4, 0xffffffff ;  /* 0xffffffff00047882 */ /* 0x000fc60000000000 */
[----:B------:R-:W-:Y:S05]  /*8fa0*/  BRA.DIV UR4, `(.L_x_295) ;  /* 0x0000000e04747947 */ /* 0x000fea000b800000 */
[----:B------:R-:W-:-:S13]  /*8fb0*/  ELECT P6, URZ, PT ;  /* 0x00000000003f782f */ /* 0x000fda00038c0000 */
.L_x_316:
[----:B------:R-:W0:Y:S01]  /*8fc0*/  LDC R4, c[0x0][0x28c] ;  /* 0x0000a300ff047b82 */ /* 0x000e220000000800 */
[----:B------:R-:W-:Y:S01]  /*8fd0*/  BSSY B1, `(.L_x_296) ;  /* 0x0000037000017945 */ /* 0x000fe20003800000 */
[----:B0-----:R-:W-:-:S13]  /*8fe0*/  ISETP.LT.OR P6, PT, R4, 0x1, !P6 ;  /* 0x000000010400780c */ /* 0x001fda00077c1670 */
[----:B------:R-:W-:Y:S05]  /*8ff0*/  @P6 BRA `(.L_x_297) ;  /* 0x0000000000d06947 */ /* 0x000fea0003800000 */
[----:B------:R-:W-:Y:S02]  /*9000*/  IMAD.SHL.U32 R15, R9, 0x80, RZ ;  /* 0x00000080090f7824 */ /* 0x000fe400078e00ff */
[----:B------:R-:W-:Y:S02]  /*9010*/  IMAD.SHL.U32 R18, R7, 0x100, RZ ;  /* 0x0000010007127824 */ /* 0x000fe400078e00ff */
[----:B------:R-:W-:Y:S02]  /*9020*/  IMAD.MOV.U32 R20, RZ, RZ, RZ ;  /* 0x000000ffff147224 */ /* 0x000fe400078e00ff */
[----:B------:R-:W-:Y:S02]  /*9030*/  IMAD.MOV.U32 R4, RZ, RZ, R10 ;  /* 0x000000ffff047224 */ /* 0x000fe400078e000a */
[----:B------:R-:W-:Y:S02]  /*9040*/  IMAD.MOV.U32 R5, RZ, RZ, R0 ;  /* 0x000000ffff057224 */ /* 0x000fe400078e0000 */
[----:B------:R-:W-:-:S07]  /*9050*/  IMAD.MOV.U32 R6, RZ, RZ, R12 ;  /* 0x000000ffff067224 */ /* 0x000fce00078e000c */
.L_x_301:
[----:B------:R-:W0:Y:S01]  /*9060*/  S2R R14, SR_CgaCtaId ;  /* 0x00000000000e7919 */ /* 0x000e220000008800 */
[----:B------:R-:W-:Y:S01]  /*9070*/  MOV R7, 0x400 ;  /* 0x0000040000077802 */ /* 0x000fe20000000f00 */
[----:B------:R-:W1:Y:S03]  /*9080*/  @!P2 LDC R9, c[0x0][0x500] ;  /* 0x00014000ff09ab82 */ /* 0x000e660000000800 */
[----:B0-----:R-:W-:Y:S02]  /*9090*/  LEA R21, R14, R7, 0x18 ;  /* 0x000000070e157211 */ /* 0x001fe400078ec0ff */
[----:B------:R-:W-:-:S03]  /*90a0*/  SHF.L.U32 R7, R5, 0x1f, RZ ;  /* 0x0000001f05077819 */ /* 0x000fc600000006ff */
[----:B------:R-:W-:-:S04]  /*90b0*/  IMAD R14, R6, 0x8, R21 ;  /* 0x00000008060e7824 */ /* 0x000fc800078e0215 */
[----:B------:R-:W0:Y:S02]  /*90c0*/  SYNCS.PHASECHK.TRANS64.TRYWAIT P1, [R14+URZ+0x18], R7 ;  /* 0x000018070e0075a7 */ /* 0x000e24000802017f */
[----:B01----:R-:W-:Y:S05]  /*90d0*/  @!P1 BRA `(.L_x_298) ;  /* 0x0000000c00489947 */ /* 0x003fea0003800000 */
.L_x_317:
[----:B0-----:R-:W-:Y:S01]  /*90e0*/  PRMT R7, R11, 0x9910, RZ ;  /* 0x000099100b077816 */ /* 0x001fe200000000ff */
[----:B------:R0:W-:Y:S03]  /*90f0*/  @!P2 SYNCS.ARRIVE.TRANS64 RZ, [R14+URZ], R9 ;  /* 0x000000090effa9a7 */ /* 0x0001e6000800003f */
[----:B------:R-:W-:-:S13]  /*9100*/  ISETP.NE.AND P1, PT, R7, 0x2, PT ;  /* 0x000000020700780c */ /* 0x000fda0003f25270 */
[----:B0-----:R-:W-:Y:S05]  /*9110*/  @P1 BRA `(.L_x_299) ;  /* 0x0000000000041947 */ /* 0x001fea0003800000 */
[----:B------:R-:W-:Y:S01]  /*9120*/  BPT.TRAP 0x1 ;  /* 0x000000040000795c */ /* 0x000fe20000300000 */
.L_x_299:
[----:B------:R-:W-:Y:S05]  /*9130*/  @P0 BRA `(.L_x_300) ;  /* 0x0000000000040947 */ /* 0x000fea0003800000 */
[----:B------:R-:W-:Y:S01]  /*9140*/  BPT.TRAP 0x1 ;  /* 0x000000040000795c */ /* 0x000fe20000300000 */
.L_x_300:
[--C-:B------:R-:W-:Y:S01]  /*9150*/  IMAD R7, R6, 0x4000, R21.reuse ;  /* 0x0000400006077824 */ /* 0x100fe200078e0215 */
[----:B------:R-:W-:Y:S01]  /*9160*/  R2UR UR9, R14 ;  /* 0x000000000e0972ca */ /* 0x000fe200000e0000 */
[----:B------:R-:W-:Y:S01]  /*9170*/  IMAD R21, R6, 0x2000, R21 ;  /* 0x0000200006157824 */ /* 0x000fe200078e0215 */
[----:B------:R-:W-:Y:S01]  /*9180*/  UIADD3 UR4, UP0, UR22, 0xf0, URZ ;  /* 0x000000f016047890 */ /* 0x000fe2000ff1e03f */
[----:B------:R-:W-:Y:S01]  /*9190*/  VIADD R4, R4, 0xffffffff ;  /* 0xffffffff04047836 */ /* 0x000fe20000000000 */
[----:B------:R-:W-:Y:S01]  /*91a0*/  R2UR UR5, R7 ;  /* 0x00000000070572ca */ /* 0x000fe200000e0000 */
[----:B------:R-:W-:Y:S01]  /*91b0*/  UIADD3 UR24, UP1, UR22, 0x1f0, URZ ;  /* 0x000001f016187890 */ /* 0x000fe2000ff3e03f */
[----:B------:R-:W-:Y:S01]  /*91c0*/  R2UR UR8, R21 ;  /* 0x00000000150872ca */ /* 0x000fe200000e0000 */
[----:B------:R-:W-:Y:S01]  /*91d0*/  VIADD R6, R6, 0x1 ;  /* 0x0000000106067836 */ /* 0x000fe20000000000 */
[----:B------:R-:W-:Y:S01]  /*91e0*/  R2UR UR11, R18 ;  /* 0x00000000120b72ca */ /* 0x000fe200000e0000 */
[----:B------:R-:W-:Y:S01]  /*91f0*/  UIADD3.X UR25, URZ, UR23, URZ, UP1, !UPT ;  /* 0x000000173f197290 */ /* 0x000fe20008ffe43f */
[----:B------:R-:W-:Y:S01]  /*9200*/  R2UR UR10, R20 ;  /* 0x00000000140a72ca */ /* 0x000fe200000e0000 */
[----:B------:R-:W-:Y:S01]  /*9210*/  UMOV UR6, 0x0 ;  /* 0x0000000000067882 */ /* 0x000fe20000000000 */
[----:B------:R-:W-:Y:S01]  /*9220*/  R2UR UR12, R8 ;  /* 0x00000000080c72ca */ /* 0x000fe200000e0000 */
[----:B------:R-:W-:Y:S01]  /*9230*/  UMOV UR7, 0x10000000 ;  /* 0x1000000000077882 */ /* 0x000fe20000000000 */
[----:B------:R-:W-:Y:S01]  /*9240*/  R2UR UR19, R15 ;  /* 0x000000000f1372ca */ /* 0x000fe200000e0000 */
[----:B------:R-:W-:Y:S01]  /*9250*/  VIADD R20, R20, 0x40 ;  /* 0x0000004014147836 */ /* 0x000fe20000000000 */
[----:B------:R-:W-:Y:S01]  /*9260*/  ISETP.GT.AND P3, PT, R4, 0x1, PT ;  /* 0x000000010400780c */ /* 0x000fe20003f64270 */
[----:B------:R-:W-:Y:S01]  /*9270*/  UIADD3 UR14, UR5, 0x100, URZ ;  /* 0x00000100050e7890 */ /* 0x000fe2000fffe03f */
[----:B------:R-:W-:Y:S01]  /*9280*/  ISETP.NE.AND P1, PT, R6, 0x3, PT ;  /* 0x000000030600780c */ /* 0x000fe20003f25270 */
[----:B------:R-:W-:-:S02]  /*9290*/  UIADD3.X UR5, URZ, UR23, URZ, UP0, !UPT ;  /* 0x000000173f057290 */ /* 0x000fc400087fe43f */
[----:B------:R-:W-:Y:S01]  /*92a0*/  UIADD3 UR15, UR8, 0xc100, URZ ;  /* 0x0000c100080f7890 */ /* 0x000fe2000fffe03f */
[----:B------:R-:W-:Y:S02]  /*92b0*/  SEL R14, RZ, 0x1, P1 ;  /* 0x00000001ff0e7807 */ /* 0x000fe40000800000 */
[----:B------:R-:W-:Y:S01]  /*92c0*/  UMOV UR8, UR14 ;  /* 0x0000000e00087c82 */ /* 0x000fe20008000000 */
[----:B------:R-:W-:Y:S02]  /*92d0*/  SEL R6, R6, RZ, P1 ;  /* 0x000000ff06067207 */ /* 0x000fe40000800000 */
[----:B------:R-:W-:Y:S01]  /*92e0*/  LOP3.LUT R5, R5, R14, RZ, 0x3c, !PT ;  /* 0x0000000e05057212 */ /* 0x000fe200078e3cff */
[----:B------:R0:W-:Y:S02]  /*92f0*/  UTMALDG.3D [UR8], [UR4], desc[UR6] ;  /* 0x00000608040075b4 */ /* 0x0001e40008011000 */
[----:B0-----:R-:W-:Y:S01]  /*9300*/  UMOV UR8, UR15 ;  /* 0x0000000f00087c82 */ /* 0x001fe20008000000 */
[----:B------:R-:W-:-:S02]  /*9310*/  UMOV UR11, UR19 ;  /* 0x00000013000b7c82 */ /* 0x000fc40008000000 */
[----:B------:R0:W-:Y:S02]  /*9320*/  UTMALDG.3D [UR8], [UR24], desc[UR6] ;  /* 0x00000608180075b4 */ /* 0x0001e40008011000 */
[----:B0-----:R-:W-:Y:S05]  /*9330*/  @P3 BRA `(.L_x_301) ;  /* 0xfffffffc00483947 */ /* 0x001fea000383ffff */
.L_x_297:
[----:B------:R-:W-:Y:S05]  /*9340*/  BSYNC B1 ;  /* 0x0000000000017941 */ /* 0x000fea0003800000 */
.L_x_296:
[----:B------:R-:W-:Y:S01]  /*9350*/  LOP3.LUT P3, RZ, R13, 0xff, RZ, 0xc0, !PT ;  /* 0x000000ff0dff7812 */ /* 0x000fe2000786c0ff */
[----:B------:R-:W-:Y:S01]  /*9360*/  IMAD.IADD R12, R3, 0x1, R12 ;  /* 0x00000001030c7824 */ /* 0x000fe200078e020c */
[----:B------:R-:W-:Y:S01]  /*9370*/  IADD3 R16, P4, R16, UR20, RZ ;  /* 0x0000001410107c10 */ /* 0x000fe2000ff9e0ff */
[----:B------:R-:W-:Y:S01]  /*9380*/  ULDC.64 UR4, c[0x0][0x650] ;  /* 0x0001940000047ab9 */ /* 0x000fe20000000a00 */
[----:B------:R-:W-:Y:S01]  /*9390*/  BSSY B1, `(.L_x_302) ;  /* 0x000006a000017945 */ /* 0x000fe20003800000 */
[----:B------:R-:W-:Y:S01]  /*93a0*/  IMAD.MOV.U32 R9, RZ, RZ, -0x1 ;  /* 0xffffffffff097424 */ /* 0x000fe200078e00ff */
[----:B------:R-:W-:Y:S01]  /*93b0*/  ISETP.GT.U32.AND P1, PT, R12, 0x2, PT ;  /* 0x000000020c00780c */ /* 0x000fe20003f24070 */
[----:B------:R-:W-:Y:S01]  /*93c0*/  IMAD.MOV.U32 R8, RZ, RZ, -0x1 ;  /* 0xffffffffff087424 */ /* 0x000fe200078e00ff */
[----:B------:R-:W-:Y:S02]  /*93d0*/  IADD3.X R17, R17, UR13, RZ, P4, !PT ;  /* 0x0000000d11117c10 */ /* 0x000fe4000a7fe4ff */
[----:B------:R-:W-:-:S02]  /*93e0*/  ISETP.LT.U32.AND P1, PT, R3, 0x3, P1 ;  /* 0x000000030300780c */ /* 0x000fc40000f21070 */
[----:B------:R-:W-:Y:S01]  /*93f0*/  PRMT R13, RZ, 0x7610, R13 ;  /* 0x00007610ff0d7816 */ /* 0x000fe2000000000d */
[----:B------:R-:W0:Y:S01]  /*9400*/  @P3 S2R R5, SR_CgaCtaId ;  /* 0x0000000000053919 */ /* 0x000e220000008800 */
[----:B------:R-:W-:-:S04]  /*9410*/  @P3 MOV R4, 0x400 ;  /* 0x0000040000043802 */ /* 0x000fc80000000f00 */
[----:B0-----:R-:W-:Y:S01]  /*9420*/  @P3 LEA R6, R5, R4, 0x18 ;  /* 0x0000000405063211 */ /* 0x001fe200078ec0ff */
[----:B------:R-:W-:-:S03]  /*9430*/  IMAD.WIDE.U32 R4, R12, -0x55555555, RZ ;  /* 0xaaaaaaab0c047825 */ /* 0x000fc600078e00ff */
[----:B------:R0:W-:Y:S01]  /*9440*/  @P3 SYNCS.ARRIVE.TRANS64.A1T0 RZ, [R6+URZ+0x48], RZ ;  /* 0x000048ff06ff39a7 */ /* 0x0001e2000810003f */
[----:B------:R-:W-:Y:S02]  /*9450*/  ISETP.GE.U32.AND P3, PT, R3, 0x3, PT ;  /* 0x000000030300780c */ /* 0x000fe40003f66070 */
[----:B------:R-:W-:Y:S02]  /*9460*/  SHF.R.U32.HI R7, RZ, 0x1, R5 ;  /* 0x00000001ff077819 */ /* 0x000fe40000011605 */
[----:B------:R-:W-:Y:S02]  /*9470*/  SEL R5, RZ, 0x1, !P1 ;  /* 0x00000001ff057807 */ /* 0x000fe40004800000 */
[----:B------:R-:W-:Y:S01]  /*9480*/  ISETP.GE.U32.AND P1, PT, R16, UR4, PT ;  /* 0x0000000410007c0c */ /* 0x000fe2000bf26070 */
[----:B------:R-:W-:Y:S01]  /*9490*/  IMAD R12, R7, -0x3, R12 ;  /* 0xfffffffd070c7824 */ /* 0x000fe200078e020c */
[----:B------:R-:W-:Y:S02]  /*94a0*/  LOP3.LUT R0, R0, R5, RZ, 0x3c, !PT ;  /* 0x0000000500007212 */ /* 0x000fe400078e3cff */
[----:B------:R-:W-:-:S02]  /*94b0*/  ISETP.GE.U32.AND.EX P1, PT, R17, UR5, PT, P1 ;  /* 0x0000000511007c0c */ /* 0x000fc4000bf26110 */
[----:B------:R-:W-:Y:S02]  /*94c0*/  PRMT R4, RZ, 0x7610, R4 ;  /* 0x00007610ff047816 */ /* 0x000fe40000000004 */
[----:B------:R-:W-:Y:S01]  /*94d0*/  @P3 LOP3.LUT R0, R0, 0x1, R7, 0x78, !PT ;  /* 0x0000000100003812 */ /* 0x000fe200078e7807 */
[----:B------:R-:W-:-:S08]  /*94e0*/  IMAD.MOV.U32 R7, RZ, RZ, -0x1 ;  /* 0xffffffffff077424 */ /* 0x000fd000078e00ff */
[----:B0-----:R-:W-:Y:S05]  /*94f0*/  @P1 BRA `(.L_x_303) ;  /* 0x00000004004c1947 */ /* 0x001fea0003800000 */
[----:B------:R-:W-:Y:S01]  /*9500*/  ULDC.64 UR4, c[0x0][0x628] ;  /* 0x00018a0000047ab9 */ /* 0x000fe20000000a00 */
[----:B------:R-:W0:Y:S01]  /*9510*/  S2R R15, SR_CTAID.X ;  /* 0x00000000000f7919 */ /* 0x000e220000002500 */
[----:B------:R-:W-:Y:S01]  /*9520*/  ISETP.NE.U32.AND P1, PT, RZ, UR4, PT ;  /* 0x00000004ff007c0c */ /* 0x000fe2000bf25070 */
[----:B------:R-:W-:Y:S01]  /*9530*/  ULDC UR7, c[0x0][0x630] ;  /* 0x00018c0000077ab9 */ /* 0x000fe20000000800 */
[----:B------:R-:W-:Y:S01]  /*9540*/  IMAD.MOV.U32 R4, RZ, RZ, R16 ;  /* 0x000000ffff047224 */ /* 0x000fe200078e0010 */
[----:B------:R-:W1:Y:S01]  /*9550*/  S2R R14, SR_CTAID.Y ;  /* 0x00000000000e7919 */ /* 0x000e620000002600 */
[----:B------:R-:W-:Y:S01]  /*9560*/  ISETP.NE.AND.EX P1, PT, RZ, UR5, PT, P1 ;  /* 0x00000005ff007c0c */ /* 0x000fe2000bf25310 */
[----:B------:R-:W-:-:S12]  /*9570*/  IMAD.MOV.U32 R5, RZ, RZ, R17 ;  /* 0x000000ffff057224 */ /* 0x000fd800078e0011 */
[----:B------:R-:W-:Y:S05]  /*9580*/  @!P1 BRA `(.L_x_304) ;  /* 0x0000000000289947 */ /* 0x000fea0003800000 */
[----:B------:R-:W-:Y:S02]  /*9590*/  ULDC UR6, c[0x0][0x634] ;  /* 0x00018d0000067ab9 */ /* 0x000fe40000000800 */
[----:B------:R-:W-:-:S05]  /*95a0*/  IADD3 R9, P1, R16, UR6, RZ ;  /* 0x0000000610097c10 */ /* 0x000fca000ff3e0ff */
[----:B------:R-:W-:-:S04]  /*95b0*/  IMAD.X R21, RZ, RZ, R17, P1 ;  /* 0x000000ffff157224 */ /* 0x000fc800008e0611 */
[----:B------:R-:W-:-:S04]  /*95c0*/  IMAD.WIDE.U32 R6, R21, UR4, RZ ;  /* 0x0000000415067c25 */ /* 0x000fc8000f8e00ff */
[----:B------:R-:W-:-:S04]  /*95d0*/  IMAD.WIDE.U32 R6, P1, R9, UR5, R6 ;  /* 0x0000000509067c25 */ /* 0x000fc8000f820006 */
[----:B------:R-:W-:-:S04]  /*95e0*/  IMAD.WIDE.U32 R8, R9, UR4, RZ ;  /* 0x0000000409087c25 */ /* 0x000fc8000f8e00ff */
[----:B------:R-:W-:Y:S01]  /*95f0*/  IMAD.X R5, RZ, RZ, RZ, P1 ;  /* 0x000000ffff057224 */ /* 0x000fe200008e06ff */
[----:B------:R-:W-:Y:S01]  /*9600*/  IADD3 RZ, P1, R9, R6, RZ ;  /* 0x0000000609ff7210 */ /* 0x000fe20007f3e0ff */
[----:B------:R-:W-:-:S04]  /*9610*/  IMAD.MOV.U32 R4, RZ, RZ, R7 ;  /* 0x000000ffff047224 */ /* 0x000fc800078e0007 */
[----:B------:R-:W-:-:S08]  /*9620*/  IMAD.WIDE.U32.X R4, R21, UR5, R4, P1 ;  /* 0x0000000515047c25 */ /* 0x000fd000088e0404 */
.L_x_304:
[--C-:B------:R-:W-:Y:S01]  /*9630*/  SHF.R.U64 R8, R4, UR7, R5.reuse ;  /* 0x0000000704087c19 */ /* 0x100fe20008001205 */
[----:B------:R-:W-:Y:S01]  /*9640*/  ULDC.64 UR4, c[0x0][0x620] ;  /* 0x0001880000047ab9 */ /* 0x000fe20000000a00 */
[----:B------:R-:W-:Y:S01]  /*9650*/  SHF.R.U32.HI R4, RZ, UR7, R5 ;  /* 0x00000007ff047c19 */ /* 0x000fe20008011605 */
[----:B------:R-:W2:Y:S01]  /*9660*/  LDC R24, c[0x0][0x144] ;  /* 0x00005100ff187b82 */ /* 0x000ea20000000800 */
[----:B------:R-:W-:Y:S01]  /*9670*/  IADD3 R7, P1, RZ, -R8, RZ ;  /* 0x80000008ff077210 */ /* 0x000fe20007f3e0ff */
[----:B------:R-:W-:Y:S01]  /*9680*/  ULDC.64 UR8, c[0x0][0x640] ;  /* 0x0001900000087ab9 */ /* 0x000fe20000000a00 */
[----:B0-----:R-:W-:Y:S01]  /*9690*/  I2FP.F32.U32 R9, R15 ;  /* 0x0000000f00097245 */ /* 0x001fe20000201000 */
[----:B------:R-:W-:Y:S02]  /*96a0*/  ULDC UR6, c[0x0][0x608] ;  /* 0x0001820000067ab9 */ /* 0x000fe40000000800 */
[----:B------:R-:W-:Y:S01]  /*96b0*/  IMAD.X R4, RZ, RZ, ~R4, P1 ;  /* 0x000000ffff047224 */ /* 0x000fe200008e0e04 */
[----:B------:R-:W-:Y:S01]  /*96c0*/  ISETP.NE.U32.AND P1, PT, RZ, UR8, PT ;  /* 0x00000008ff007c0c */ /* 0x000fe2000bf25070 */
[----:B------:R-:W0:Y:S02]  /*96d0*/  LDC R21, c[0x0][0x148] ;  /* 0x00005200ff157b82 */ /* 0x000e240000000800 */
[----:B------:R-:W-:Y:S01]  /*96e0*/  IMAD R6, R4, UR4, RZ ;  /* 0x0000000404067c24 */ /* 0x000fe2000f8e02ff */
[----:B------:R-:W-:Y:S01]  /*96f0*/  ISETP.NE.AND.EX P1, PT, RZ, UR9, PT, P1 ;  /* 0x00000009ff007c0c */ /* 0x000fe2000bf25310 */
[----:B------:R-:W-:Y:S01]  /*9700*/  IMAD.WIDE.U32 R4, R7, UR4, R16 ;  /* 0x0000000407047c25 */ /* 0x000fe2000f8e0010 */
[----:B------:R-:W-:-:S03]  /*9710*/  ULDC UR4, c[0x0][0x150] ;  /* 0x0000540000047ab9 */ /* 0x000fc60000000800 */
[----:B------:R-:W-:Y:S02]  /*9720*/  IMAD R7, R7, UR5, R6 ;  /* 0x0000000507077c24 */ /* 0x000fe4000f8e0206 */
[----:B------:R-:W-:Y:S01]  /*9730*/  FMUL R6, R9, UR4 ;  /* 0x0000000409067c20 */ /* 0x000fe20008400000 */
[----:B------:R-:W-:Y:S01]  /*9740*/  ULDC UR4, c[0x0][0x618] ;  /* 0x0001860000047ab9 */ /* 0x000fe20000000800 */
[----:B------:R-:W-:Y:S01]  /*9750*/  ULDC UR5, c[0x0][0x154] ;  /* 0x0000550000057ab9 */ /* 0x000fe20000000800 */
[----:B------:R-:W-:-:S03]  /*9760*/  IMAD.IADD R5, R5, 0x1, R7 ;  /* 0x0000000105057824 */ /* 0x000fc600078e0207 */
[----:B------:R-:W3:Y:S02]  /*9770*/  F2I.U32.TRUNC.NTZ R6, R6 ;  /* 0x0000000600067305 */ /* 0x000ee4000020f000 */
[----:B------:R-:W-:Y:S02]  /*9780*/  SHF.R.U64 R9, R4, UR4, R5 ;  /* 0x0000000404097c19 */ /* 0x000fe40008001205 */
[----:B-1----:R-:W-:-:S05]  /*9790*/  I2FP.F32.U32 R4, R14 ;  /* 0x0000000e00047245 */ /* 0x002fca0000201000 */
[----:B------:R-:W-:Y:S01]  /*97a0*/  FMUL R22, R4, UR5 ;  /* 0x0000000504167c20 */ /* 0x000fe20008400000 */
[----:B------:R-:W-:Y:S01]  /*97b0*/  SHF.R.U32.HI R4, RZ, UR4, R5 ;  /* 0x00000004ff047c19 */ /* 0x000fe20008011605 */
[----:B------:R-:W-:-:S03]  /*97c0*/  ULDC UR4, c[0x0][0x658] ;  /* 0x0001960000047ab9 */ /* 0x000fc60000000800 */
[--C-:B------:R-:W-:Y:S01]  /*97d0*/  SHF.R.U64 R20, R9, UR6, R4.reuse ;  /* 0x0000000609147c19 */ /* 0x100fe20008001204 */
[----:B------:R-:W1:Y:S01]  /*97e0*/  F2I.U32.TRUNC.NTZ R22, R22 ;  /* 0x0000001600167305 */ /* 0x000e62000020f000 */
[----:B------:R-:W-:Y:S01]  /*97f0*/  SHF.R.U32.HI R5, RZ, UR6, R4 ;  /* 0x00000006ff057c19 */ /* 0x000fe20008011604 */
[----:B---3--:R-:W-:-:S03]  /*9800*/  IMAD.MOV R6, RZ, RZ, -R6 ;  /* 0x000000ffff067224 */ /* 0x008fc600078e0a06 */
[----:B------:R-:W-:Y:S01]  /*9810*/  SHF.R.U64 R18, R20, UR4, R5 ;  /* 0x0000000414127c19 */ /* 0x000fe20008001205 */
[----:B--2---:R-:W-:Y:S01]  /*9820*/  IMAD R15, R24, R6, R15 ;  /* 0x00000006180f7224 */ /* 0x004fe200078e020f */
[----:B------:R-:W-:-:S03]  /*9830*/  SHF.R.U32.HI R23, RZ, UR4, R5 ;  /* 0x00000004ff177c19 */ /* 0x000fc60008011605 */
[----:B------:R-:W-:Y:S02]  /*9840*/  IMAD.MOV.U32 R4, RZ, RZ, R18 ;  /* 0x000000ffff047224 */ /* 0x000fe400078e0012 */
[----:B------:R-:W-:Y:S01]  /*9850*/  IMAD.MOV.U32 R5, RZ, RZ, R23 ;  /* 0x000000ffff057224 */ /* 0x000fe200078e0017 */
[----:B-1----:R-:W-:Y:S06]  /*9860*/  @!P1 BRA `(.L_x_305) ;  /* 0x0000000000289947 */ /* 0x002fec0003800000 */
[----:B------:R-:W-:Y:S02]  /*9870*/  ULDC UR4, c[0x0][0x64c] ;  /* 0x0001930000047ab9 */ /* 0x000fe40000000800 */
[----:B------:R-:W-:-:S05]  /*9880*/  IADD3 R5, P1, R18, UR4, RZ ;  /* 0x0000000412057c10 */ /* 0x000fca000ff3e0ff */
[----:B------:R-:W-:-:S04]  /*9890*/  IMAD.X R23, RZ, RZ, R23, P1 ;  /* 0x000000ffff177224 */ /* 0x000fc800008e0617 */
[----:B------:R-:W-:-:S04]  /*98a0*/  IMAD.WIDE.U32 R6, R23, UR8, RZ ;  /* 0x0000000817067c25 */ /* 0x000fc8000f8e00ff */
[----:B------:R-:W-:-:S04]  /*98b0*/  IMAD.WIDE.U32 R6, P1, R5, UR9, R6 ;  /* 0x0000000905067c25 */ /* 0x000fc8000f820006 */
[----:B------:R-:W-:-:S04]  /*98c0*/  IMAD.WIDE.U32 R4, R5, UR8, RZ ;  /* 0x0000000805047c25 */ /* 0x000fc8000f8e00ff */
[----:B------:R-:W-:Y:S01]  /*98d0*/  IMAD.MOV.U32 R4, RZ, RZ, R7 ;  /* 0x000000ffff047224 */ /* 0x000fe200078e0007 */
[----:B------:R-:W-:Y:S01]  /*98e0*/  IADD3 RZ, P3, R5, R6, RZ ;  /* 0x0000000605ff7210 */ /* 0x000fe20007f7e0ff */
[----:B------:R-:W-:-:S04]  /*98f0*/  IMAD.X R5, RZ, RZ, RZ, P1 ;  /* 0x000000ffff057224 */ /* 0x000fc800008e06ff */
[----:B------:R-:W-:-:S08]  /*9900*/  IMAD.WIDE.U32.X R4, R23, UR9, R4, P3 ;  /* 0x0000000917047c25 */ /* 0x000fd000098e0404 */
.L_x_305:
[----:B------:R-:W-:Y:S01]  /*9910*/  ISETP.NE.AND P1, PT, R2, 0x1, PT ;  /* 0x000000010200780c */ /* 0x000fe20003f25270 */
[----:B------:R-:W-:Y:S01]  /*9920*/  ULDC UR4, c[0x0][0x648] ;  /* 0x0001920000047ab9 */ /* 0x000fe20000000800 */
[----:B------:R-:W-:Y:S01]  /*9930*/  LOP3.LUT R20, R20, UR17, RZ, 0xc0, !PT ;  /* 0x0000001114147c12 */ /* 0x000fe2000f8ec0ff */
[----:B------:R-:W-:Y:S01]  /*9940*/  IMAD.MOV R22, RZ, RZ, -R22 ;  /* 0x000000ffff167224 */ /* 0x000fe200078e0a16 */
[----:B------:R-:W-:Y:S01]  /*9950*/  SHF.R.U64 R5, R4, UR4, R5 ;  /* 0x0000000404057c19 */ /* 0x000fe20008001205 */
[----:B------:R-:W-:Y:S01]  /*9960*/  ULDC UR4, c[0x0][0x638] ;  /* 0x00018e0000047ab9 */ /* 0x000fe20000000800 */
[----:B------:R-:W-:Y:S01]  /*9970*/  LOP3.LUT R9, R9, UR16, RZ, 0xc0, !PT ;  /* 0x0000001009097c12 */ /* 0x000fe2000f8ec0ff */
[----:B------:R-:W-:Y:S01]  /*9980*/  ULDC UR5, c[0x0][0x610] ;  /* 0x0001840000057ab9 */ /* 0x000fe20000000800 */
[----:B------:R-:W-:Y:S02]  /*9990*/  IMAD.MOV.U32 R4, RZ, RZ, 0x1 ;  /* 0x00000001ff047424 */ /* 0x000fe400078e00ff */
[----:B------:R-:W-:-:S02]  /*99a0*/  IMAD.MOV R7, RZ, RZ, -R5 ;  /* 0x000000ffff077224 */ /* 0x000fc400078e0a05 */
[----:B------:R-:W-:Y:S02]  /*99b0*/  IMAD R20, R5, UR18, R20 ;  /* 0x0000001205147c24 */ /* 0x000fe4000f8e0214 */
[----:B0-----:R-:W-:Y:S02]  /*99c0*/  @P1 IMAD R15, R21, R22, R14 ;  /* 0x00000016150f1224 */ /* 0x001fe400078e020e */
[----:B------:R-:W-:Y:S01]  /*99d0*/  IMAD R18, R7, UR4, R18 ;  /* 0x0000000407127c24 */ /* 0x000fe2000f8e0212 */
[----:B------:R-:W-:Y:S01]  /*99e0*/  ULDC UR4, c[0x0][0x600] ;  /* 0x0001800000047ab9 */ /* 0x000fe20000000800 */
[----:B------:R-:W-:Y:S02]  /*99f0*/  IMAD R15, R20, UR5, R15 ;  /* 0x00000005140f7c24 */ /* 0x000fe4000f8e020f */
[----:B------:R-:W-:-:S05]  /*9a00*/  IMAD R18, R18, UR4, R9 ;  /* 0x0000000412127c24 */ /* 0x000fca000f8e0209 */
[----:B------:R-:W-:Y:S02]  /*9a10*/  SEL R9, R18, R15, !P1 ;  /* 0x0000000f12097207 */ /* 0x000fe40004800000 */
[----:B------:R-:W-:-:S07]  /*9a20*/  SEL R7, R15, R18, !P1 ;  /* 0x000000120f077207 */ /* 0x000fce0004800000 */
.L_x_303:
[----:B------:R-:W-:Y:S05]  /*9a30*/  BSYNC B1 ;  /* 0x0000000000017941 */ /* 0x000fea0003800000 */
.L_x_302:
[----:B------:R-:W-:-:S13]  /*9a40*/  LOP3.LUT P1, RZ, R4, 0xff, RZ, 0xc0, !PT ;  /* 0x000000ff04ff7812 */ /* 0x000fda000782c0ff */
[----:B------:R-:W-:Y:S05]  /*9a50*/  @P1 BRA `(.L_x_306) ;  /* 0xfffffff4004c1947 */ /* 0x000fea000383ffff */
[----:B------:R-:W-:Y:S05]  /*9a60*/  BSYNC B0 ;  /* 0x0000000000007941 */ /* 0x000fea0003800000 */
.L_x_294:
[----:B------:R-:W-:-:S03]  /*9a70*/  UMOV UR4, 0xffffffff ;  /* 0xffffffff00047882 */ /* 0x000fc60000000000 */
[----:B------:R-:W-:Y:S05]  /*9a80*/  BRA.DIV UR4, `(.L_x_307) ;  /* 0x0000000204f07947 */ /* 0x000fea000b800000 */
[----:B------:R-:W-:-:S13]  /*9a90*/  ELECT P6, URZ, PT ;  /* 0x00000000003f782f */ /* 0x000fda00038c0000 */
.L_x_320:
[----:B------:R-:W-:Y:S04]  /*9aa0*/  BSSY B0, `(.L_x_308) ;  /* 0x0000022000007945 */ /* 0x000fe80003800000 */
[----:B------:R-:W-:Y:S05]  /*9ab0*/  @!P6 BRA `(.L_x_309) ;  /* 0x000000000080e947 */ /* 0x000fea0003800000 */
[----:B------:R-:W-:-:S04]  /*9ac0*/  LOP3.LUT R19, R19, 0x2, RZ, 0xfc, !PT ;  /* 0x0000000213137812 */ /* 0x000fc800078efcff */
[----:B------:R-:W-:-:S13]  /*9ad0*/  ISETP.NE.AND P0, PT, R19, 0x3, PT ;  /* 0x000000031300780c */ /* 0x000fda0003f05270 */
[----:B------:R-:W-:Y:S05]  /*9ae0*/  @!P0 BRA `(.L_x_310) ;  /* 0x0000000000048947 */ /* 0x000fea0003800000 */
[----:B------:R-:W-:Y:S01]  /*9af0*/  BPT.TRAP 0x1 ;  /* 0x000000040000795c */ /* 0x000fe20000300000 */
.L_x_310:
[----:B------:R-:W0:Y:S01]  /*9b00*/  S2R R3, SR_CgaCtaId ;  /* 0x0000000000037919 */ /* 0x000e220000008800 */
[----:B------:R-:W-:-:S04]  /*9b10*/  MOV R2, 0x400 ;  /* 0x0000040000027802 */ /* 0x000fc80000000f00 */
[----:B0-----:R-:W-:Y:S02]  /*9b20*/  LEA R3, R3, R2, 0x18 ;  /* 0x0000000203037211 */ /* 0x001fe400078ec0ff */
[----:B------:R-:W-:-:S03]  /*9b30*/  SHF.L.U32 R2, R0, 0x1f, RZ ;  /* 0x0000001f00027819 */ /* 0x000fc600000006ff */
[----:B------:R-:W-:-:S04]  /*9b40*/  VIADD R3, R3, 0x18 ;  /* 0x0000001803037836 */ /* 0x000fc80000000000 */
[C---:B------:R-:W-:Y:S02]  /*9b50*/  IMAD R7, R12.reuse, 0x8, R3 ;  /* 0x000000080c077824 */ /* 0x040fe400078e0203 */
[----:B------:R-:W-:Y:S02]  /*9b60*/  VIADD R12, R12, 0x1 ;  /* 0x000000010c0c7836 */ /* 0x000fe40000000000 */
[----:B------:R-:W0:Y:S03]  /*9b70*/  SYNCS.PHASECHK.TRANS64.TRYWAIT P0, [R7+URZ], R2 ;  /* 0x00000002070075a7 */ /* 0x000e26000800017f */
[----:B------:R-:W-:-:S04]  /*9b80*/  ISETP.NE.AND P1, PT, R12, 0x3, PT ;  /* 0x000000030c00780c */ /* 0x000fc80003f25270 */
[----:B------:R-:W-:Y:S02]  /*9b90*/  SEL R5, RZ, 0x1, P1 ;  /* 0x00000001ff057807 */ /* 0x000fe40000800000 */
[----:B------:R-:W-:Y:S02]  /*9ba0*/  SEL R12, R12, RZ, P1 ;  /* 0x000000ff0c0c7207 */ /* 0x000fe40000800000 */
[----:B------:R-:W-:-:S03]  /*9bb0*/  LOP3.LUT R5, R0, R5, RZ, 0x3c, !PT ;  /* 0x0000000500057212 */ /* 0x000fc600078e3cff */
[----:B------:R-:W-:Y:S01]  /*9bc0*/  IMAD R9, R12, 0x8, R3 ;  /* 0x000000080c097824 */ /* 0x000fe200078e0203 */
[----:B------:R-:W-:Y:S01]  /*9bd0*/  SHF.L.U32 R4, R5, 0x1f, RZ ;  /* 0x0000001f05047819 */ /* 0x000fe200000006ff */
[----:B0-----:R-:W-:Y:S06]  /*9be0*/  @!P0 BRA `(.L_x_311) ;  /* 0x0000000000b88947 */ /* 0x001fec0003800000 */
.L_x_321:
[----:B------:R-:W1:Y:S01]  /*9bf0*/  SYNCS.PHASECHK.TRANS64.TRYWAIT P0, [R9+URZ], R4 ;  /* 0x00000004090075a7 */ /* 0x000e62000800017f */
[----:B------:R-:W-:-:S05]  /*9c00*/  VIADD R0, R12, 0x1 ;  /* 0x000000010c007836 */ /* 0x000fca0000000000 */
[----:B------:R-:W-:-:S04]  /*9c10*/  ISETP.NE.AND P1, PT, R0, 0x3, PT ;  /* 0x000000030000780c */ /* 0x000fc80003f25270 */
[----:B0-----:R-:W-:Y:S02]  /*9c20*/  SEL R2, RZ, 0x1, P1 ;  /* 0x00000001ff027807 */ /* 0x001fe40000800000 */
[----:B------:R-:W-:Y:S02]  /*9c30*/  SEL R0, R0, RZ, P1 ;  /* 0x000000ff00007207 */ /* 0x000fe40000800000 */
[----:B------:R-:W-:Y:S01]  /*9c40*/  LOP3.LUT R2, R5, R2, RZ, 0x3c, !PT ;  /* 0x0000000205027212 */ /* 0x000fe200078e3cff */
[----:B-1----:R-:W-:Y:S06]  /*9c50*/  @!P0 BRA `(.L_x_312) ;  /* 0x0000000000b08947 */ /* 0x002fec0003800000 */
.L_x_322:
[----:B------:R-:W-:Y:S01]  /*9c60*/  IMAD R3, R0, 0x8, R3 ;  /* 0x0000000800037824 */ /* 0x000fe200078e0203 */
[----:B------:R-:W-:-:S07]  /*9c70*/  SHF.L.U32 R0, R2, 0x1f, RZ ;  /* 0x0000001f02007819 */ /* 0x000fce00000006ff */
.L_x_313:
[----:B-1----:R1:W2:Y:S02]  /*9c80*/  SYNCS.PHASECHK.TRANS64.TRYWAIT P0, [R3+URZ], R0 ;  /* 0x00000000030075a7 */ /* 0x0022a4000800017f */
[----:B--2---:R-:W-:Y:S05]  /*9c90*/  @!P0 NANOSLEEP.SYNCS 0x989680 ;  /* 0x009896800000895d */ /* 0x004fea0003900000 */
[----:B------:R-:W2:Y:S02]  /*9ca0*/  @!P0 SYNCS.PHASECHK.TRANS64 P0, [R3+URZ], R0 ;  /* 0x00000000030085a7 */ /* 0x000ea4000800007f */
[----:B--2---:R-:W-:Y:S05]  /*9cb0*/  @!P0 BRA `(.L_x_313) ;  /* 0xfffffffc00f08947 */ /* 0x004fea000383ffff */
.L_x_309:
[----:B------:R-:W-:Y:S05]  /*9cc0*/  BSYNC B0 ;  /* 0x0000000000007941 */ /* 0x000fea0003800000 */
.L_x_308:
[----:B------:R-:W-:Y:S05]  /*9cd0*/  EXIT ;  /* 0x000000000000794d */ /* 0x000fea0003800000 */
.L_x_17:
[----:B----4-:R4:W0:Y:S02]  /*9ce0*/  SYNCS.PHASECHK.TRANS64.TRYWAIT P1, [R3+URZ], R0 ;  /* 0x00000000030075a7 */ /* 0x010824000802017f */
[----:B0-----:R-:W-:Y:S05]  /*9cf0*/  @!P1 NANOSLEEP.SYNCS 0x989680 ;  /* 0x009896800000995d */ /* 0x001fea0003900000 */
[----:B------:R-:W0:Y:S02]  /*9d00*/  @!P1 SYNCS.PHASECHK.TRANS64 P1, [R3+URZ], R0 ;  /* 0x00000000030095a7 */ /* 0x000e24000802007f */
[----:B0-----:R-:W-:Y:S05]  /*9d10*/  @!P1 BRA `(.L_x_17) ;  /* 0xfffffffc00f09947 */ /* 0x001fea000383ffff */
[----:B------:R-:W-:Y:S05]  /*9d20*/  BRA `(.L_x_16) ;  /* 0xffffff7400487947 */ /* 0x000fea000383ffff */
.L_x_22:
[----:B-1----:R1:W3:Y:S02]  /*9d30*/  SYNCS.PHASECHK.TRANS64.TRYWAIT P1, [R5+URZ], R4 ;  /* 0x00000004050075a7 */ /* 0x0022e4000802017f */
[----:B---3--:R-:W-:Y:S05]  /*9d40*/  @!P1 NANOSLEEP.SYNCS 0x989680 ;  /* 0x009896800000995d */ /* 0x008fea0003900000 */
[----:B------:R-:W3:Y:S02]  /*9d50*/  @!P1 SYNCS.PHASECHK.TRANS64 P1, [R5+URZ], R4 ;  /* 0x00000004050095a7 */ /* 0x000ee4000802007f */
[----:B---3--:R-:W-:Y:S05]  /*9d60*/  @!P1 BRA `(.L_x_22) ;  /* 0xfffffffc00f09947 */ /* 0x008fea000383ffff */
[----:B------:R-:W-:Y:S05]  /*9d70*/  BRA `(.L_x_21) ;  /* 0xffffff7800247947 */ /* 0x000fea000383ffff */
.L_x_295:
[----:B------:R-:W-:Y:S01]  /*9d80*/  BSSY B1, `(.L_x_314) ;  /* 0x0000006000017945 */ /* 0x000fe20003800000 */
[----:B------:R-:W-:-:S07]  /*9d90*/  IMAD.MOV.U32 R15, RZ, RZ, -0x1 ;  /* 0xffffffffff0f7424 */ /* 0x000fce00078e00ff */
[----:B------:R-:W-:Y:S05]  /*9da0*/  WARPSYNC.COLLECTIVE R15, `(.L_x_315) ;  /* 0x000000000f0c7348 */ /* 0x000fea0003c00000 */
[----:B------:R-:W-:Y:S02]  /*9db0*/  ELECT P6, UR62, PT ;  /* 0x00000000003e782f */ /* 0x000fe400038c0000 */
[----:B------:R-:W-:Y:S01]  /*9dc0*/  MOV R14, UR62 ;  /* 0x0000003e000e7c02 */ /* 0x000fe20008000f00 */
[----:B------:R-:W-:Y:S10]  /*9dd0*/  ENDCOLLECTIVE ;  /* 0x000000000000791b */ /* 0x000ff40003800000 */
.L_x_315:
[----:B------:R-:W-:Y:S05]  /*9de0*/  BSYNC B1 ;  /* 0x0000000000017941 */ /* 0x000fea0003800000 */
.L_x_314:
[----:B------:R-:W-:Y:S05]  /*9df0*/  BRA `(.L_x_316) ;  /* 0xfffffff000707947 */ /* 0x000fea000383ffff */
.L_x_298:
[----:B0-----:R0:W1:Y:S02]  /*9e00*/  SYNCS.PHASECHK.TRANS64.TRYWAIT P1, [R14+URZ+0x18], R7 ;  /* 0x000018070e0075a7 */ /* 0x001064000802017f */
[----:B-1----:R-:W-:Y:S05]  /*9e10*/  @!P1 NANOSLEEP.SYNCS 0x989680 ;  /* 0x009896800000995d */ /* 0x002fea0003900000 */
[----:B------:R-:W1:Y:S02]  /*9e20*/  @!P1 SYNCS.PHASECHK.TRANS64 P1, [R14+URZ+0x18], R7 ;  /* 0x000018070e0095a7 */ /* 0x000e64000802007f */
[----:B-1----:R-:W-:Y:S05]  /*9e30*/  @!P1 BRA `(.L_x_298) ;  /* 0xfffffffc00f09947 */ /* 0x002fea000383ffff */
[----:B------:R-:W-:Y:S05]  /*9e40*/  BRA `(.L_x_317) ;  /* 0xfffffff000a47947 */ /* 0x000fea000383ffff */
.L_x_307:
[----:B------:R-:W-:Y:S01]  /*9e50*/  BSSY B0, `(.L_x_318) ;  /* 0x0000006000007945 */ /* 0x000fe20003800000 */
[----:B------:R-:W-:-:S07]  /*9e60*/  IMAD.MOV.U32 R15, RZ, RZ, -0x1 ;  /* 0xffffffffff0f7424 */ /* 0x000fce00078e00ff */
[----:B------:R-:W-:Y:S05]  /*9e70*/  WARPSYNC.COLLECTIVE R15, `(.L_x_319) ;  /* 0x000000000f0c7348 */ /* 0x000fea0003c00000 */
[----:B------:R-:W-:Y:S02]  /*9e80*/  ELECT P6, UR62, PT ;  /* 0x00000000003e782f */ /* 0x000fe400038c0000 */
[----:B------:R-:W-:Y:S01]  /*9e90*/  MOV R14, UR62 ;  /* 0x0000003e000e7c02 */ /* 0x000fe20008000f00 */
[----:B------:R-:W-:Y:S10]  /*9ea0*/  ENDCOLLECTIVE ;  /* 0x000000000000791b */ /* 0x000ff40003800000 */
.L_x_319:
[----:B------:R-:W-:Y:S05]  /*9eb0*/  BSYNC B0 ;  /* 0x0000000000007941 */ /* 0x000fea0003800000 */
.L_x_318:
[----:B------:R-:W-:Y:S05]  /*9ec0*/  BRA `(.L_x_320) ;  /* 0xfffffff800f47947 */ /* 0x000fea000383ffff */
.L_x_311:
[----:B0-----:R0:W1:Y:S02]  /*9ed0*/  SYNCS.PHASECHK.TRANS64.TRYWAIT P0, [R7+URZ], R2 ;  /* 0x00000002070075a7 */ /* 0x001064000800017f */
[----:B-1----:R-:W-:Y:S05]  /*9ee0*/  @!P0 NANOSLEEP.SYNCS 0x989680 ;  /* 0x009896800000895d */ /* 0x002fea0003900000 */
[----:B------:R-:W1:Y:S02]  /*9ef0*/  @!P0 SYNCS.PHASECHK.TRANS64 P0, [R7+URZ], R2 ;  /* 0x00000002070085a7 */ /* 0x000e64000800007f */
[----:B-1----:R-:W-:Y:S05]  /*9f00*/  @!P0 BRA `(.L_x_311) ;  /* 0xfffffffc00f08947 */ /* 0x002fea000383ffff */
[----:B------:R-:W-:Y:S05]  /*9f10*/  BRA `(.L_x_321) ;  /* 0xfffffffc00347947 */ /* 0x000fea000383ffff */
.L_x_312:
[----:B0-----:R0:W1:Y:S02]  /*9f20*/  SYNCS.PHASECHK.TRANS64.TRYWAIT P0, [R9+URZ], R4 ;  /* 0x00000004090075a7 */ /* 0x001064000800017f */
[----:B-1----:R-:W-:Y:S05]  /*9f30*/  @!P0 NANOSLEEP.SYNCS 0x989680 ;  /* 0x009896800000895d */ /* 0x002fea0003900000 */
[----:B------:R-:W1:Y:S02]  /*9f40*/  @!P0 SYNCS.PHASECHK.TRANS64 P0, [R9+URZ], R4 ;  /* 0x00000004090085a7 */ /* 0x000e64000800007f */
[----:B-1----:R-:W-:Y:S05]  /*9f50*/  @!P0 BRA `(.L_x_312) ;  /* 0xfffffffc00f08947 */ /* 0x002fea000383ffff */
[----:B------:R-:W-:Y:S05]  /*9f60*/  BRA `(.L_x_322) ;  /* 0xfffffffc003c7947 */ /* 0x000fea000383ffff */
.L_x_323:
[----:B------:R-:W-:-:S00]  /*9f70*/  BRA `(.L_x_323) ;  /* 0xfffffffc00fc7947 */ /* 0x000fc0000383ffff */
[----:B------:R-:W-:-:S00]  /*9f80*/  NOP ;  /* 0x0000000000007918 */ /* 0x000fc00000000000 */
[----:B------:R-:W-:-:S00]  /*9f90*/  NOP ;  /* 0x0000000000007918 */ /* 0x000fc00000000000 */
[----:B------:R-:W-:-:S00]  /*9fa0*/  NOP ;  /* 0x0000000000007918 */ /* 0x000fc00000000000 */
[----:B------:R-:W-:-:S00]  /*9fb0*/  NOP ;  /* 0x0000000000007918 */ /* 0x000fc00000000000 */
[----:B------:R-:W-:-:S00]  /*9fc0*/  NOP ;  /* 0x0000000000007918 */ /* 0x000fc00000000000 */
[----:B------:R-:W-:-:S00]  /*9fd0*/  NOP ;  /* 0x0000000000007918 */ /* 0x000fc00000000000 */
[----:B------:R-:W-:-:S00]  /*9fe0*/  NOP ;  /* 0x0000000000007918 */ /* 0x000fc00000000000 */
[----:B------:R-:W-:-:S00]  /*9ff0*/  NOP ;  /* 0x0000000000007918 */ /* 0x000fc00000000000 */
.L_x_324:


//--------------------- .nv.global.init           --------------------------
	.section	.nv.global.init,"aw",@progbits
.nv.global.init:
	.type		$str$22,@object
	.size		$str$22,($str$23 - $str$22)
$str$22:
        /*0000*/ 	.byte	0x6b, 0x5f, 0x74, 0x69, 0x6c, 0x65, 0x5f, 0x63, 0x6f, 0x75, 0x6e, 0x74, 0x20, 0x3e, 0x3d, 0x20
        /*0010*/ 	.byte	0x31, 0x00
	.type		$str$23,@object
	.size		$str$23,(__unnamed_1 - $str$23)
$str$23:
        /*0012*/ 	.byte	0x2f, 0x74, 0x6d, 0x70, 0x2f, 0x63, 0x75, 0x74, 0x6c, 0x61, 0x73, 0x73, 0x5f, 0x73, 0x77, 0x65
        /*0022*/ 	.byte	0x65, 0x70, 0x5f, 0x73, 0x72, 0x63, 0x2f, 0x69, 0x6e, 0x63, 0x6c, 0x75, 0x64, 0x65, 0x2f, 0x63
        /*0032*/ 	.byte	0x75, 0x74, 0x6c, 0x61, 0x73, 0x73, 0x2f, 0x67, 0x65, 0x6d, 0x6d, 0x2f, 0x63, 0x6f, 0x6c, 0x6c
        /*0042*/ 	.byte	0x65, 0x63, 0x74, 0x69, 0x76, 0x65, 0x2f, 0x73, 0x6d, 0x39, 0x30, 0x5f, 0x6d, 0x6d, 0x61, 0x5f
        /*0052*/ 	.byte	0x74, 0x6d, 0x61, 0x5f, 0x67, 0x6d, 0x6d, 0x61, 0x5f, 0x73, 0x73, 0x5f, 0x77, 0x61, 0x72, 0x70
        /*0062*/ 	.byte	0x73, 0x70, 0x65, 0x63, 0x69, 0x61, 0x6c, 0x69, 0x7a, 0x65, 0x64, 0x2e, 0x68, 0x70, 0x70, 0x00
	.type		__unnamed_1,@object
	.size		__unnamed_1,(.L_0 - __unnamed_1)
__unnamed_1:
        /*0072*/ 	.byte	0x76, 0x6f, 0x69, 0x64, 0x20, 0x63, 0x75, 0x74, 0x6c, 0x61, 0x73, 0x73, 0x3a, 0x3a, 0x67, 0x65
        /* <DEDUP_REMOVED lines=172> */
        /*0b42*/ 	.byte	0x00
.L_0:


//--------------------- .nv.shared._ZN7cutlass13device_kernelINS_4gemm6kernel13GemmUniversalIN4cute5tupleIJiiiiEEENS1_10collective13CollectiveMmaINS1_34MainloopSm90TmaGmmaWarpSpecializedILi3ENS5_IJNS4_1CILi1EEESB_SB_EEENS1_35KernelTmaWarpSpecializedCooperativeEEENS5_IJNSA_ILi256EEENSA_ILi128EEENSA_ILi64EEEEEEaNS5_IJlSB_lEEEaSJ_NS4_8TiledMMAINS4_8MMA_AtomIJNS4_4SM904GMMA27MMA_64x128x32_S32S8S8_SS_TNEEEENS4_6LayoutINS5_IJNSA_ILi2EEESB_SB_EEENS5_IJSB_NSA_ILi0EEEST_EEEEENS5_IJNS4_10UnderscoreESW_SW_EEEEENS4_13SM90_TMA_LOADENS4_14ComposedLayoutINS4_7SwizzleILi2ELi4ELi3EEENS4_18smem_ptr_flag_bitsILi8EEENSQ_INS5_IJNSA_ILi8EEESH_EEENS5_IJSH_SB_EEEEEEEvNS4_8identityESZ_S19_vS1A_EENS_8epilogue10collective6detail29Sm90TmaWarpSpecializedAdapterINS1D_15DefaultEpilogueIaSJ_SJ_NS1C_6thread17LinearCombinationIaLi1EiiLNS1H_9ScaleType4KindE0ELNS_15FloatRoundStyleE2EaEENS1_15EpilogueDefaultEEEEEvvEEEEvNT_6ParamsE --------------------------
	.section	.nv.shared._ZN7cutlass13device_kernelINS_4gemm6kernel13GemmUniversalIN4cute5tupleIJiiiiEEENS1_10collective13CollectiveMmaINS1_34MainloopSm90TmaGmmaWarpSpecializedILi3ENS5_IJNS4_1CILi1EEESB_SB_EEENS1_35KernelTmaWarpSpecializedCooperativeEEENS5_IJNSA_ILi256EEENSA_ILi128EEENSA_ILi64EEEEEEaNS5_IJlSB_lEEEaSJ_NS4_8TiledMMAINS4_8MMA_AtomIJNS4_4SM904GMMA27MMA_64x128x32_S32S8S8_SS_TNEEEENS4_6LayoutINS5_IJNSA_ILi2EEESB_SB_EEENS5_IJSB_NSA_ILi0EEEST_EEEEENS5_IJNS4_10UnderscoreESW_SW_EEEEENS4_13SM90_TMA_LOADENS4_14ComposedLayoutINS4_7SwizzleILi2ELi4ELi3EEENS4_18smem_ptr_flag_bitsILi8EEENSQ_INS5_IJNSA_ILi8EEESH_EEENS5_IJSH_SB_EEEEEEEvNS4_8identityESZ_S19_vS1A_EENS_8epilogue10collective6detail29Sm90TmaWarpSpecializedAdapterINS1D_15DefaultEpilogueIaSJ_SJ_NS1C_6thread17LinearCombinationIaLi1EiiLNS1H_9ScaleType4KindE0ELNS_15FloatRoundStyleE2EaEENS1_15EpilogueDefaultEEEEEvvEEEEvNT_6ParamsE,"aw",@nobits
	.sectionflags	@""
	.align	16
	.zero		1024


//--------------------- .nv.shared.reserved.0     --------------------------
	.section	.nv.shared.reserved.0,"aw",@nobits
	.weak		__nv_reservedSMEM_offset_0_alias
	.size		__nv_reservedSMEM_offset_0_alias, 0, 0
	.other		__nv_reservedSMEM_offset_0_alias,@"STO_CUDA_RESERVED_SHARED STV_DEFAULT"
__nv_reservedSMEM_offset_0_alias:
	.zero		0


//--------------------- .nv.global                --------------------------
	.section	.nv.global,"aw",@nobits
.nv.global:
	.type		_ZN39_INTERNAL_549edadd_4_k_cu_0be82b30_62494cute1_E,@object
	.size		_ZN39_INTERNAL_549edadd_4_k_cu_0be82b30_62494cute1_E,(_ZN39_INTERNAL_549edadd_4_k_cu_0be82b30_62494cuda3std3__45__cpo6cbeginE - _ZN39_INTERNAL_549edadd_4_k_cu_0be82b30_62494cute1_E)
_ZN39_INTERNAL_549edadd_4_k_cu_0be82b30_62494cute1_E:
	.zero		1
	.type		_ZN39_INTERNAL_549edadd_4_k_cu_0be82b30_62494cuda3std3__45__cpo6cbeginE,@object
	.size		_ZN39_INTERNAL_549edadd_4_k_cu_0be82b30_62494cuda3std3__45__cpo6cbeginE,(_ZN39_INTERNAL_549edadd_4_k_cu_0be82b30_62494cuda3std3__48in_placeE - _ZN39_INTERNAL_549edadd_4_k_cu_0be82b30_62494cuda3std3__45__cpo6cbeginE)
_ZN39_INTERNAL_549edadd_4_k_cu_0be82b30_62494cuda3std3__45__cpo6cbeginE:
	.zero		1
	.type		_ZN39_INTERNAL_549edadd_4_k_cu_0be82b30_62494cuda3std3__48in_placeE,@object
	.size		_ZN39_INTERNAL_549edadd_4_k_cu_0be82b30_62494cuda3std3__48in_placeE,(_ZN39_INTERNAL_549edadd_4_k_cu_0be82b30_62494cuda3std6ranges3__45__cpo9iter_moveE - _ZN39_INTERNAL_549edadd_4_k_cu_0be82b30_62494cuda3std3__48in_placeE)
_ZN39_INTERNAL_549edadd_4_k_cu_0be82b30_62494cuda3std3__48in_placeE:
	.zero		1
	.type		_ZN39_INTERNAL_549edadd_4_k_cu_0be82b30_62494cuda3std6ranges3__45__cpo9iter_moveE,@object
	.size		_ZN39_INTERNAL_549edadd_4_k_cu_0be82b30_62494cuda3std6ranges3__45__cpo9iter_moveE,(_ZN39_INTERNAL_549edadd_4_k_cu_0be82b30_62494cuda3std3__45__cpo5beginE - _ZN39_INTERNAL_549edadd_4_k_cu_0be82b30_62494cuda3std6ranges3__45__cpo9iter_moveE)
_ZN39_INTERNAL_549edadd_4_k_cu_0be82b30_62494cuda3std6ranges3__45__cpo9iter_moveE:
	.zero		1
	.type		_ZN39_INTERNAL_549edadd_4_k_cu_0be82b30_62494cuda3std3__45__cpo5beginE,@object
	.size		_ZN39_INTERNAL_549edadd_4_k_cu_0be82b30_62494cuda3std3__45__cpo5beginE,(_ZN39_INTERNAL_549edadd_4_k_cu_0be82b30_62494cuda3std3__441_GLOBAL__N__549edadd_4_k_cu_0be82b30_62496ignoreE - _ZN39_INTERNAL_549edadd_4_k_cu_0be82b30_62494cuda3std3__45__cpo5beginE)
_ZN39_INTERNAL_549edadd_4_k_cu_0be82b30_62494cuda3std3__45__cpo5beginE:
	.zero		1
	.type		_ZN39_INTERNAL_549edadd_4_k_cu_0be82b30_62494cuda3std3__441_GLOBAL__N__549edadd_4_k_cu_0be82b30_62496ignoreE,@object
	.size		_ZN39_INTERNAL_549edadd_4_k_cu_0be82b30_62494cuda3std3__441_GLOBAL__N__549edadd_4_k_cu_0be82b30_62496ignoreE,(_ZN39_INTERNAL_549edadd_4_k_cu_0be82b30_62494cute7productE - _ZN39_INTERNAL_549edadd_4_k_cu_0be82b30_62494cuda3std3__441_GLOBAL__N__549edadd_4_k_cu_0be82b30_62496ignoreE)
_ZN39_INTERNAL_549edadd_4_k_cu_0be82b30_62494cuda3std3__441_GLOBAL__N__549edadd_4_k_cu_0be82b30_62496ignoreE:
	.zero		1
	.type		_ZN39_INTERNAL_549edadd_4_k_cu_0be82b30_62494cute7productE,@object
	.size		_ZN39_INTERNAL_549edadd_4_k_cu_0be82b30_62494cute7productE,(_ZN39_INTERNAL_549edadd_4_k_cu_0be82b30_62494cuda3std3__45__cpo3endE - _ZN39_INTERNAL_549edadd_4_k_cu_0be82b30_62494cute7productE)
_ZN39_INTERNAL_549edadd_4_k_cu_0be82b30_62494cute7productE:
	.zero		1
	.type		_ZN39_INTERNAL_549edadd_4_k_cu_0be82b30_62494cuda3std3__45__cpo3endE,@object
	.size		_ZN39_INTERNAL_549edadd_4_k_cu_0be82b30_62494cuda3std3__45__cpo3endE,(_ZN39_INTERNAL_549edadd_4_k_cu_0be82b30_62494cuda3std3__419piecewise_constructE - _ZN39_INTERNAL_549edadd_4_k_cu_0be82b30_62494cuda3std3__45__cpo3endE)
_ZN39_INTERNAL_549edadd_4_k_cu_0be82b30_62494cuda3std3__45__cpo3endE:
	.zero		1
	.type		_ZN39_INTERNAL_549edadd_4_k_cu_0be82b30_62494cuda3std3__419piecewise_constructE,@object
	.size		_ZN39_INTERNAL_549edadd_4_k_cu_0be82b30_62494cuda3std3__419piecewise_constructE,(_ZN39_INTERNAL_549edadd_4_k_cu_0be82b30_62494cuda3std3__45__cpo4cendE - _ZN39_INTERNAL_549edadd_4_k_cu_0be82b30_62494cuda3std3__419piecewise_constructE)
_ZN39_INTERNAL_549edadd_4_k_cu_0be82b30_62494cuda3std3__419piecewise_constructE:
	.zero		1
	.type		_ZN39_INTERNAL_549edadd_4_k_cu_0be82b30_62494cuda3std3__45__cpo4cendE,@object
	.size		_ZN39_INTERNAL_549edadd_4_k_cu_0be82b30_62494cuda3std3__45__cpo4cendE,(_ZN39_INTERNAL_549edadd_4_k_cu_0be82b30_62494cuda3std6ranges3__45__cpo4swapE - _ZN39_INTERNAL_549edadd_4_k_cu_0be82b30_62494cuda3std3__45__cpo4cendE)
_ZN39_INTERNAL_549edadd_4_k_cu_0be82b30_62494cuda3std3__45__cpo4cendE:
	.zero		1
	.type		_ZN39_INTERNAL_549edadd_4_k_cu_0be82b30_62494cuda3std6ranges3__45__cpo4swapE,@object
	.size		_ZN39_INTERNAL_549edadd_4_k_cu_0be82b30_62494cuda3std6ranges3__45__cpo4swapE,(.L_8 - _ZN39_INTERNAL_549edadd_4_k_cu_0be82b30_62494cuda3std6ranges3__45__cpo4swapE)
_ZN39_INTERNAL_549edadd_4_k_cu_0be82b30_62494cuda3std6ranges3__45__cpo4swapE:
	.zero		1
.L_8:


//--------------------- .nv.constant0._ZN7cutlass13device_kernelINS_4gemm6kernel13GemmUniversalIN4cute5tupleIJiiiiEEENS1_10collective13CollectiveMmaINS1_34MainloopSm90TmaGmmaWarpSpecializedILi3ENS5_IJNS4_1CILi1EEESB_SB_EEENS1_35KernelTmaWarpSpecializedCooperativeEEENS5_IJNSA_ILi256EEENSA_ILi128EEENSA_ILi64EEEEEEaNS5_IJlSB_lEEEaSJ_NS4_8TiledMMAINS4_8MMA_AtomIJNS4_4SM904GMMA27MMA_64x128x32_S32S8S8_SS_TNEEEENS4_6LayoutINS5_IJNSA_ILi2EEESB_SB_EEENS5_IJSB_NSA_ILi0EEEST_EEEEENS5_IJNS4_10UnderscoreESW_SW_EEEEENS4_13SM90_TMA_LOADENS4_14ComposedLayoutINS4_7SwizzleILi2ELi4ELi3EEENS4_18smem_ptr_flag_bitsILi8EEENSQ_INS5_IJNSA_ILi8EEESH_EEENS5_IJSH_SB_EEEEEEEvNS4_8identityESZ_S19_vS1A_EENS_8epilogue10collective6detail29Sm90TmaWarpSpecializedAdapterINS1D_15DefaultEpilogueIaSJ_SJ_NS1C_6thread17LinearCombinationIaLi1EiiLNS1H_9ScaleType4KindE0ELNS_15FloatRoundStyleE2EaEENS1_15EpilogueDefaultEEEEEvvEEEEvNT_6ParamsE --------------------------
	.section	.nv.constant0._ZN7cutlass13device_kernelINS_4gemm6kernel13GemmUniversalIN4cute5tupleIJiiiiEEENS1_10collective13CollectiveMmaINS1_34MainloopSm90TmaGmmaWarpSpecializedILi3ENS5_IJNS4_1CILi1EEESB_SB_EEENS1_35KernelTmaWarpSpecializedCooperativeEEENS5_IJNSA_ILi256EEENSA_ILi128EEENSA_ILi64EEEEEEaNS5_IJlSB_lEEEaSJ_NS4_8TiledMMAINS4_8MMA_AtomIJNS4_4SM904GMMA27MMA_64x128x32_S32S8S8_SS_TNEEEENS4_6LayoutINS5_IJNSA_ILi2EEESB_SB_EEENS5_IJSB_NSA_ILi0EEEST_EEEEENS5_IJNS4_10UnderscoreESW_SW_EEEEENS4_13SM90_TMA_LOADENS4_14ComposedLayoutINS4_7SwizzleILi2ELi4ELi3EEENS4_18smem_ptr_flag_bitsILi8EEENSQ_INS5_IJNSA_ILi8EEESH_EEENS5_IJSH_SB_EEEEEEEvNS4_8identityESZ_S19_vS1A_EENS_8epilogue10collective6detail29Sm90TmaWarpSpecializedAdapterINS1D_15DefaultEpilogueIaSJ_SJ_NS1C_6thread17LinearCombinationIaLi1EiiLNS1H_9ScaleType4KindE0ELNS_15FloatRoundStyleE2EaEENS1_15EpilogueDefaultEEEEEvvEEEEvNT_6ParamsE,"a",@progbits
	.sectionflags	@""
	.align	4
.nv.constant0._ZN7cutlass13device_kernelINS_4gemm6kernel13GemmUniversalIN4cute5tupleIJiiiiEEENS1_10collective13CollectiveMmaINS1_34MainloopSm90TmaGmmaWarpSpecializedILi3ENS5_IJNS4_1CILi1EEESB_SB_EEENS1_35KernelTmaWarpSpecializedCooperativeEEENS5_IJNSA_ILi256EEENSA_ILi128EEENSA_ILi64EEEEEEaNS5_IJlSB_lEEEaSJ_NS4_8TiledMMAINS4_8MMA_AtomIJNS4_4SM904GMMA27MMA_64x128x32_S32S8S8_SS_TNEEEENS4_6LayoutINS5_IJNSA_ILi2EEESB_SB_EEENS5_IJSB_NSA_ILi0EEEST_EEEEENS5_IJNS4_10UnderscoreESW_SW_EEEEENS4_13SM90_TMA_LOADENS4_14ComposedLayoutINS4_7SwizzleILi2ELi4ELi3EEENS4_18smem_ptr_flag_bitsILi8EEENSQ_INS5_IJNSA_ILi8EEESH_EEENS5_IJSH_SB_EEEEEEEvNS4_8identityESZ_S19_vS1A_EENS_8epilogue10collective6detail29Sm90TmaWarpSpecializedAdapterINS1D_15DefaultEpilogueIaSJ_SJ_NS1C_6thread17LinearCombinationIaLi1EiiLNS1H_9ScaleType4KindE0ELNS_15FloatRoundStyleE2EaEENS1_15EpilogueDefaultEEEEEvvEEEEvNT_6ParamsE:
	.zero		1664


//--------------------- SYMBOLS --------------------------

	.type		.nv.reservedSmem.offset0,@object
	.size		.nv.reservedSmem.offset0,0x4
	.type		__assertfail,@function
